	.target	sm_90a

	.elftype	@"ET_EXEC"


//--------------------- .note.nv.tkinfo           --------------------------
	.section	.note.nv.tkinfo,"",@"SHT_NOTE"
	.sectionflags	@"SHF_NOTE_NV_TKINFO"
	.tkinfo
        /*0018*/ 	.word	0x00000002
        /*0030*/ 	.string	""
        /*0030*/ 	.string	"ptxas"
        /*0030*/ 	.string	"Cuda compilation tools, release 13.0, V13.0.88"
        /*0030*/ 	.string	"Build cuda_13.0.r13.0/compiler.36424714_0"
        /*0030*/ 	.string	"-arch sm_90a -m 64 "



//--------------------- .note.nv.cuinfo           --------------------------
	.section	.note.nv.cuinfo,"",@"SHT_NOTE"
	.sectionflags	@"SHF_NOTE_NV_CUINFO"
        /*0018*/ 	.short	0x0002
        /*001a*/ 	.short	0x005a
        /*001c*/ 	.short	0x0082
	.zero		2


//--------------------- .nv.info                  --------------------------
	.section	.nv.info,"",@"SHT_CUDA_INFO"
	.align	4


	//----- nvinfo : EIATTR_REGCOUNT
	.align		4
        /*0000*/ 	.byte	0x04, 0x2f
        /*0002*/ 	.short	(.L_12 - .L_11)
	.align		4
.L_11:
        /*0004*/ 	.word	index@(_ZN7cutlass13device_kernelINS_4gemm6kernel13GemmUniversalIN4cute5tupleIJiiiiEEENS1_10collective13CollectiveMmaINS1_37MainloopSm90TmaGmmaWarpSpecializedFP8ILi3ENS5_IJNS4_1CILi2EEESB_NSA_ILi1EEEEEENS1_35KernelTmaWarpSpecializedCooperativeEEENS5_IJNSA_ILi128EEESG_SG_EEENS_12float_e4m3_tENS5_IJlSC_lEEESI_SJ_NS4_8TiledMMAINS4_8MMA_AtomIJNS4_4SM904GMMA31MMA_64x128x32_F32E4M3E4M3_SS_TNILNSN_7ScaleInE1ELSP_1EEEEEENS4_6LayoutINS5_IJSB_SC_SC_EEENS5_IJSC_NSA_ILi0EEESU_EEEEENS5_IJNS4_10UnderscoreESX_SX_EEEEENS4_23SM90_TMA_LOAD_MULTICASTENS4_14ComposedLayoutINS4_7SwizzleILi3ELi4ELi3EEENS4_18smem_ptr_flag_bitsILi8EEENSS_INS5_IJNSA_ILi8EEESG_EEENS5_IJSG_SC_EEEEEEEvNS4_8identityES10_S1A_vS1B_EENS_8epilogue10collective6detail29Sm90TmaWarpSpecializedAdapterINS1E_15DefaultEpilogueISI_SJ_SJ_NS1D_6thread17LinearCombinationISI_Li1EffLNS1I_9ScaleType4KindE0ELNS_15FloatRoundStyleE2ESI_EENS1_15EpilogueDefaultEEEEEvvEEEEvNT_6ParamsE)
        /*0008*/ 	.word	0x000000a8


	//----- nvinfo : EIATTR_FRAME_SIZE
	.align		4
.L_12:
        /*000c*/ 	.byte	0x04, 0x11
        /*000e*/ 	.short	(.L_14 - .L_13)
	.align		4
.L_13:
        /*0010*/ 	.word	index@(_ZN7cutlass13device_kernelINS_4gemm6kernel13GemmUniversalIN4cute5tupleIJiiiiEEENS1_10collective13CollectiveMmaINS1_37MainloopSm90TmaGmmaWarpSpecializedFP8ILi3ENS5_IJNS4_1CILi2EEESB_NSA_ILi1EEEEEENS1_35KernelTmaWarpSpecializedCooperativeEEENS5_IJNSA_ILi128EEESG_SG_EEENS_12float_e4m3_tENS5_IJlSC_lEEESI_SJ_NS4_8TiledMMAINS4_8MMA_AtomIJNS4_4SM904GMMA31MMA_64x128x32_F32E4M3E4M3_SS_TNILNSN_7ScaleInE1ELSP_1EEEEEENS4_6LayoutINS5_IJSB_SC_SC_EEENS5_IJSC_NSA_ILi0EEESU_EEEEENS5_IJNS4_10UnderscoreESX_SX_EEEEENS4_23SM90_TMA_LOAD_MULTICASTENS4_14ComposedLayoutINS4_7SwizzleILi3ELi4ELi3EEENS4_18smem_ptr_flag_bitsILi8EEENSS_INS5_IJNSA_ILi8EEESG_EEENS5_IJSG_SC_EEEEEEEvNS4_8identityES10_S1A_vS1B_EENS_8epilogue10collective6detail29Sm90TmaWarpSpecializedAdapterINS1E_15DefaultEpilogueISI_SJ_SJ_NS1D_6thread17LinearCombinationISI_Li1EffLNS1I_9ScaleType4KindE0ELNS_15FloatRoundStyleE2ESI_EENS1_15EpilogueDefaultEEEEEvvEEEEvNT_6ParamsE)
        /*0014*/ 	.word	0x00000000


	//----- nvinfo : EIATTR_MIN_STACK_SIZE
	.align		4
.L_14:
        /*0018*/ 	.byte	0x04, 0x12
        /*001a*/ 	.short	(.L_16 - .L_15)
	.align		4
.L_15:
        /*001c*/ 	.word	index@(_ZN7cutlass13device_kernelINS_4gemm6kernel13GemmUniversalIN4cute5tupleIJiiiiEEENS1_10collective13CollectiveMmaINS1_37MainloopSm90TmaGmmaWarpSpecializedFP8ILi3ENS5_IJNS4_1CILi2EEESB_NSA_ILi1EEEEEENS1_35KernelTmaWarpSpecializedCooperativeEEENS5_IJNSA_ILi128EEESG_SG_EEENS_12float_e4m3_tENS5_IJlSC_lEEESI_SJ_NS4_8TiledMMAINS4_8MMA_AtomIJNS4_4SM904GMMA31MMA_64x128x32_F32E4M3E4M3_SS_TNILNSN_7ScaleInE1ELSP_1EEEEEENS4_6LayoutINS5_IJSB_SC_SC_EEENS5_IJSC_NSA_ILi0EEESU_EEEEENS5_IJNS4_10UnderscoreESX_SX_EEEEENS4_23SM90_TMA_LOAD_MULTICASTENS4_14ComposedLayoutINS4_7SwizzleILi3ELi4ELi3EEENS4_18smem_ptr_flag_bitsILi8EEENSS_INS5_IJNSA_ILi8EEESG_EEENS5_IJSG_SC_EEEEEEEvNS4_8identityES10_S1A_vS1B_EENS_8epilogue10collective6detail29Sm90TmaWarpSpecializedAdapterINS1E_15DefaultEpilogueISI_SJ_SJ_NS1D_6thread17LinearCombinationISI_Li1EffLNS1I_9ScaleType4KindE0ELNS_15FloatRoundStyleE2ESI_EENS1_15EpilogueDefaultEEEEEvvEEEEvNT_6ParamsE)
        /*0020*/ 	.word	0x00000000
.L_16:


//--------------------- .nv.compat                --------------------------
	.section	.nv.compat,"",@"SHT_CUDA_COMPAT_INFO"
	.align	4
        /*0000*/ 	.byte	0x02, 0x09, 0x01, 0x00, 0x02, 0x02, 0x04, 0x00, 0x02, 0x05, 0x05, 0x00, 0x03, 0x07, 0x01, 0x01
        /*0010*/ 	.byte	0x02, 0x03, 0x01, 0x00, 0x02, 0x06, 0x01, 0x00, 0x04, 0x0b, 0x08, 0x00, 0x00, 0x00, 0x00, 0x00
        /*0020*/ 	.byte	0x00, 0x00, 0x00, 0x00


//--------------------- .nv.info._ZN7cutlass13device_kernelINS_4gemm6kernel13GemmUniversalIN4cute5tupleIJiiiiEEENS1_10collective13CollectiveMmaINS1_37MainloopSm90TmaGmmaWarpSpecializedFP8ILi3ENS5_IJNS4_1CILi2EEESB_NSA_ILi1EEEEEENS1_35KernelTmaWarpSpecializedCooperativeEEENS5_IJNSA_ILi128EEESG_SG_EEENS_12float_e4m3_tENS5_IJlSC_lEEESI_SJ_NS4_8TiledMMAINS4_8MMA_AtomIJNS4_4SM904GMMA31MMA_64x128x32_F32E4M3E4M3_SS_TNILNSN_7ScaleInE1ELSP_1EEEEEENS4_6LayoutINS5_IJSB_SC_SC_EEENS5_IJSC_NSA_ILi0EEESU_EEEEENS5_IJNS4_10UnderscoreESX_SX_EEEEENS4_23SM90_TMA_LOAD_MULTICASTENS4_14ComposedLayoutINS4_7SwizzleILi3ELi4ELi3EEENS4_18smem_ptr_flag_bitsILi8EEENSS_INS5_IJNSA_ILi8EEESG_EEENS5_IJSG_SC_EEEEEEEvNS4_8identityES10_S1A_vS1B_EENS_8epilogue10collective6detail29Sm90TmaWarpSpecializedAdapterINS1E_15DefaultEpilogueISI_SJ_SJ_NS1D_6thread17LinearCombinationISI_Li1EffLNS1I_9ScaleType4KindE0ELNS_15FloatRoundStyleE2ESI_EENS1_15EpilogueDefaultEEEEEvvEEEEvNT_6ParamsE --------------------------
	.section	.nv.info._ZN7cutlass13device_kernelINS_4gemm6kernel13GemmUniversalIN4cute5tupleIJiiiiEEENS1_10collective13CollectiveMmaINS1_37MainloopSm90TmaGmmaWarpSpecializedFP8ILi3ENS5_IJNS4_1CILi2EEESB_NSA_ILi1EEEEEENS1_35KernelTmaWarpSpecializedCooperativeEEENS5_IJNSA_ILi128EEESG_SG_EEENS_12float_e4m3_tENS5_IJlSC_lEEESI_SJ_NS4_8TiledMMAINS4_8MMA_AtomIJNS4_4SM904GMMA31MMA_64x128x32_F32E4M3E4M3_SS_TNILNSN_7ScaleInE1ELSP_1EEEEEENS4_6LayoutINS5_IJSB_SC_SC_EEENS5_IJSC_NSA_ILi0EEESU_EEEEENS5_IJNS4_10UnderscoreESX_SX_EEEEENS4_23SM90_TMA_LOAD_MULTICASTENS4_14ComposedLayoutINS4_7SwizzleILi3ELi4ELi3EEENS4_18smem_ptr_flag_bitsILi8EEENSS_INS5_IJNSA_ILi8EEESG_EEENS5_IJSG_SC_EEEEEEEvNS4_8identityES10_S1A_vS1B_EENS_8epilogue10collective6detail29Sm90TmaWarpSpecializedAdapterINS1E_15DefaultEpilogueISI_SJ_SJ_NS1D_6thread17LinearCombinationISI_Li1EffLNS1I_9ScaleType4KindE0ELNS_15FloatRoundStyleE2ESI_EENS1_15EpilogueDefaultEEEEEvvEEEEvNT_6ParamsE,"",@"SHT_CUDA_INFO"
	.sectionflags	@""
	.align	4


	//----- nvinfo : EIATTR_CUDA_API_VERSION
	.align		4
        /*0000*/ 	.byte	0x04, 0x37
        /*0002*/ 	.short	(.L_18 - .L_17)
.L_17:
        /*0004*/ 	.word	0x00000082


	//----- nvinfo : EIATTR_KPARAM_INFO
	.align		4
.L_18:
        /*0008*/ 	.byte	0x04, 0x17
        /*000a*/ 	.short	(.L_20 - .L_19)
.L_19:
        /*000c*/ 	.word	0x00000000
        /*0010*/ 	.short	0x0000
        /*0012*/ 	.short	0x0070
        /*0014*/ 	.byte	0x00, 0xf0, 0x01, 0x10


	//----- nvinfo : EIATTR_SPARSE_MMA_MASK
	.align		4
.L_20:
        /*0018*/ 	.byte	0x03, 0x50
        /*001a*/ 	.short	0x0000


	//----- nvinfo : EIATTR_MAXREG_COUNT
	.align		4
        /*001c*/ 	.byte	0x03, 0x1b
        /*001e*/ 	.short	0x00a8


	//----- nvinfo : EIATTR_NUM_BARRIERS
	.align		4
        /*0020*/ 	.byte	0x02, 0x4c
        /*0022*/ 	.byte	0x01
	.zero		1


	//----- nvinfo : EIATTR_MERCURY_ISA_VERSION
	.align		4
        /*0024*/ 	.byte	0x03, 0x5f
        /*0026*/ 	.short	0x0101


	//----- nvinfo : EIATTR_INT_WARP_WIDE_INSTR_OFFSETS
	.align		4
        /*0028*/ 	.byte	0x04, 0x31
        /*002a*/ 	.short	(.L_22 - .L_21)


	//   ....[0]....
.L_21:
        /*002c*/ 	.word	0x00000480


	//   ....[1]....
        /*0030*/ 	.word	0x000004b0


	//   ....[2]....
        /*0034*/ 	.word	0x00000630


	//----- nvinfo : EIATTR_COOP_GROUP_MASK_REGIDS
	.align		4
.L_22:
        /*0038*/ 	.byte	0x04, 0x29
        /*003a*/ 	.short	(.L_24 - .L_23)


	//   ....[0]....
.L_23:
        /*003c*/ 	.word	0xffffffff


	//   ....[1]....
        /*0040*/ 	.word	0xffffffff


	//   ....[2]....
        /*0044*/ 	.word	0xffffffff


	//   ....[3]....
        /*0048*/ 	.word	0xffffffff


	//   ....[4]....
        /*004c*/ 	.word	0xffffffff


	//   ....[5]....
        /*0050*/ 	.word	0xffffffff


	//----- nvinfo : EIATTR_COOP_GROUP_INSTR_OFFSETS
	.align		4
.L_24:
        /*0054*/ 	.byte	0x04, 0x28
        /*0056*/ 	.short	(.L_26 - .L_25)


	//   ....[0]....
.L_25:
        /*0058*/ 	.word	0x00000060


	//   ....[1]....
        /*005c*/ 	.word	0x00000070


	//   ....[2]....
        /*0060*/ 	.word	0x00000130


	//   ....[3]....
        /*0064*/ 	.word	0x000002b0


	//   ....[4]....
        /*0068*/ 	.word	0x000007d0


	//   ....[5]....
        /*006c*/ 	.word	0x00001250


	//----- nvinfo : EIATTR_REG_RECONFIG
	.align		4
.L_26:
        /*0070*/ 	.byte	0x01, 0x54
	.zero		2


	//----- nvinfo : EIATTR_MBARRIER_INSTR_OFFSETS
	.align		4
        /*0074*/ 	.byte	0x04, 0x39
        /*0076*/ 	.short	(.L_28 - .L_27)


	//   ....[0]....
.L_27:
        /*0078*/ 	.word	0x00000230
        /*007c*/ 	.word	0x000000ff
        /*0080*/ 	.word	0x00000000
        /*0084*/ 	.short	0x0100
        /*0086*/ 	.byte	0x08
	.zero		1


	//   ....[1]....
        /*0088*/ 	.word	0x00000240
        /*008c*/ 	.word	0x000000ff
        /*0090*/ 	.word	0x00000018
        /*0094*/ 	.short	0x0100
        /*0096*/ 	.byte	0x08
	.zero		1


	//   ....[2]....
        /*0098*/ 	.word	0x00000250
        /*009c*/ 	.word	0x000000ff
        /*00a0*/ 	.word	0x00000008
        /*00a4*/ 	.short	0x0100
        /*00a6*/ 	.byte	0x08
	.zero		1


	//   ....[3]....
        /*00a8*/ 	.word	0x00000260
        /*00ac*/ 	.word	0x000000ff
        /*00b0*/ 	.word	0x00000020
        /*00b4*/ 	.short	0x0100
        /*00b6*/ 	.byte	0x08
	.zero		1


	//   ....[4]....
        /*00b8*/ 	.word	0x00000270
        /*00bc*/ 	.word	0x000000ff
        /*00c0*/ 	.word	0x00000010
        /*00c4*/ 	.short	0x0100
        /*00c6*/ 	.byte	0x08
	.zero		1


	//   ....[5]....
        /*00c8*/ 	.word	0x00000280
        /*00cc*/ 	.word	0x000000ff
        /*00d0*/ 	.word	0x00000028
        /*00d4*/ 	.short	0x0100
        /*00d6*/ 	.byte	0x08
	.zero		1


	//   ....[6]....
        /*00d8*/ 	.word	0x000006c0
        /*00dc*/ 	.word	0x000000ff
        /*00e0*/ 	.word	0x00000040
        /*00e4*/ 	.short	0x0100
        /*00e6*/ 	.byte	0x06
	.zero		1


	//   ....[7]....
        /*00e8*/ 	.word	0x00000760
        /*00ec*/ 	.word	0x000000ff
        /*00f0*/ 	.word	0x00000048
        /*00f4*/ 	.short	0x0100
        /*00f6*/ 	.byte	0x06
	.zero		1


	//   ....[8]....
        /*00f8*/ 	.word	0x00001780
        /*00fc*/ 	.word	0x000000ff
        /*0100*/ 	.word	0x00000000
        /*0104*/ 	.short	0x010a
        /*0106*/ 	.byte	0x06
	.zero		1


	//   ....[9]....
        /*0108*/ 	.word	0x000017c0
        /*010c*/ 	.word	0x000000ff
        /*0110*/ 	.word	0x00000000
        /*0114*/ 	.short	0x010a
        /*0116*/ 	.byte	0x06
	.zero		1


	//   ....[10]....
        /*0118*/ 	.word	0x000021b0
        /*011c*/ 	.word	0x000000ff
        /*0120*/ 	.word	0x00000000
        /*0124*/ 	.short	0x010a
        /*0126*/ 	.byte	0x0c
	.zero		1


	//   ....[11]....
        /*0128*/ 	.word	0x000021f0
        /*012c*/ 	.word	0x000000ff
        /*0130*/ 	.word	0x00000000
        /*0134*/ 	.short	0x010a
        /*0136*/ 	.byte	0x0c
	.zero		1


	//   ....[12]....
        /*0138*/ 	.word	0x000028e0
        /*013c*/ 	.word	0x0000008c
        /*0140*/ 	.word	0x00000000
        /*0144*/ 	.short	0x0101
        /*0146*/ 	.byte	0x3f
	.zero		1


	//   ....[13]....
        /*0148*/ 	.word	0x00002f80
        /*014c*/ 	.word	0x0000000c
        /*0150*/ 	.word	0x00000000
        /*0154*/ 	.short	0x0101
        /*0156*/ 	.byte	0x3f
	.zero		1


	//   ....[14]....
        /*0158*/ 	.word	0x00008940
        /*015c*/ 	.word	0x00000014
        /*0160*/ 	.word	0x00000018
        /*0164*/ 	.short	0x010a
        /*0166*/ 	.byte	0x3f
	.zero		1


	//   ....[15]....
        /*0168*/ 	.word	0x00008ce0
        /*016c*/ 	.word	0x00000008
        /*0170*/ 	.word	0x00000048
        /*0174*/ 	.short	0x0101
        /*0176*/ 	.byte	0x3f
	.zero		1


	//   ....[16]....
        /*0178*/ 	.word	0x00009400
        /*017c*/ 	.word	0x00000004
        /*0180*/ 	.word	0x00000000
        /*0184*/ 	.short	0x010a
        /*0186*/ 	.byte	0x3f
	.zero		1


	//   ....[17]....
        /*0188*/ 	.word	0x00009480
        /*018c*/ 	.word	0x00000006
        /*0190*/ 	.word	0x00000000
        /*0194*/ 	.short	0x010a
        /*0196*/ 	.byte	0x3f
	.zero		1


	//   ....[18]....
        /*0198*/ 	.word	0x00009510
        /*019c*/ 	.word	0x00000003
        /*01a0*/ 	.word	0x00000000
        /*01a4*/ 	.short	0x010a
        /*01a6*/ 	.byte	0x3f
	.zero		1


	//   ....[19]....
        /*01a8*/ 	.word	0x00009580
        /*01ac*/ 	.word	0x0000000d
        /*01b0*/ 	.word	0x00000000
        /*01b4*/ 	.short	0x010a
        /*01b6*/ 	.byte	0x3f
	.zero		1


	//   ....[20]....
        /*01b8*/ 	.word	0x000095e0
        /*01bc*/ 	.word	0x00000091
        /*01c0*/ 	.word	0x00000000
        /*01c4*/ 	.short	0x010a
        /*01c6*/ 	.byte	0x3f
	.zero		1


	//   ....[21]....
        /*01c8*/ 	.word	0x000096b0
        /*01cc*/ 	.word	0x00000014
        /*01d0*/ 	.word	0x00000018
        /*01d4*/ 	.short	0x010a
        /*01d6*/ 	.byte	0x3f
	.zero		1


	//   ....[22]....
        /*01d8*/ 	.word	0x00009780
        /*01dc*/ 	.word	0x00000004
        /*01e0*/ 	.word	0x00000000
        /*01e4*/ 	.short	0x010a
        /*01e6*/ 	.byte	0x3f
	.zero		1


	//   ....[23]....
        /*01e8*/ 	.word	0x000097d0
        /*01ec*/ 	.word	0x00000006
        /*01f0*/ 	.word	0x00000000
        /*01f4*/ 	.short	0x010a
        /*01f6*/ 	.byte	0x3f
	.zero		1


	//----- nvinfo : EIATTR_NUM_MBARRIERS
	.align		4
.L_28:
        /*01f8*/ 	.byte	0x03, 0x38
        /*01fa*/ 	.short	0x0008


	//----- nvinfo : EIATTR_EXIT_INSTR_OFFSETS
	.align		4
        /*01fc*/ 	.byte	0x04, 0x1c
        /*01fe*/ 	.short	(.L_30 - .L_29)


	//   ....[0]....
.L_29:
        /*0200*/ 	.word	0x00000930


	//   ....[1]....
        /*0204*/ 	.word	0x00001120


	//   ....[2]....
        /*0208*/ 	.word	0x00007f90


	//   ....[3]....
        /*020c*/ 	.word	0x000084f0


	//   ....[4]....
        /*0210*/ 	.word	0x00009560


	//----- nvinfo : EIATTR_MAX_THREADS
	.align		4
.L_30:
        /*0214*/ 	.byte	0x04, 0x05
        /*0216*/ 	.short	(.L_32 - .L_31)
.L_31:
        /*0218*/ 	.word	0x00000180
        /*021c*/ 	.word	0x00000001
        /*0220*/ 	.word	0x00000001


	//----- nvinfo : EIATTR_CRS_STACK_SIZE
	.align		4
.L_32:
        /*0224*/ 	.byte	0x04, 0x1e
        /*0226*/ 	.short	(.L_34 - .L_33)
.L_33:
        /*0228*/ 	.word	0x00000000


	//----- nvinfo : EIATTR_CBANK_PARAM_SIZE
	.align		4
.L_34:
        /*022c*/ 	.byte	0x03, 0x19
        /*022e*/ 	.short	0x0470


	//----- nvinfo : EIATTR_PARAM_CBANK
	.align		4
        /*0230*/ 	.byte	0x04, 0x0a
        /*0232*/ 	.short	(.L_36 - .L_35)
	.align		4
.L_35:
        /*0234*/ 	.word	index@(.nv.constant0._ZN7cutlass13device_kernelINS_4gemm6kernel13GemmUniversalIN4cute5tupleIJiiiiEEENS1_10collective13CollectiveMmaINS1_37MainloopSm90TmaGmmaWarpSpecializedFP8ILi3ENS5_IJNS4_1CILi2EEESB_NSA_ILi1EEEEEENS1_35KernelTmaWarpSpecializedCooperativeEEENS5_IJNSA_ILi128EEESG_SG_EEENS_12float_e4m3_tENS5_IJlSC_lEEESI_SJ_NS4_8TiledMMAINS4_8MMA_AtomIJNS4_4SM904GMMA31MMA_64x128x32_F32E4M3E4M3_SS_TNILNSN_7ScaleInE1ELSP_1EEEEEENS4_6LayoutINS5_IJSB_SC_SC_EEENS5_IJSC_NSA_ILi0EEESU_EEEEENS5_IJNS4_10UnderscoreESX_SX_EEEEENS4_23SM90_TMA_LOAD_MULTICASTENS4_14ComposedLayoutINS4_7SwizzleILi3ELi4ELi3EEENS4_18smem_ptr_flag_bitsILi8EEENSS_INS5_IJNSA_ILi8EEESG_EEENS5_IJSG_SC_EEEEEEEvNS4_8identityES10_S1A_vS1B_EENS_8epilogue10collective6detail29Sm90TmaWarpSpecializedAdapterINS1E_15DefaultEpilogueISI_SJ_SJ_NS1D_6thread17LinearCombinationISI_Li1EffLNS1I_9ScaleType4KindE0ELNS_15FloatRoundStyleE2ESI_EENS1_15EpilogueDefaultEEEEEvvEEEEvNT_6ParamsE)
        /*0238*/ 	.short	0x0210
        /*023a*/ 	.short	0x0470


	//----- nvinfo : EIATTR_SW_WAR
	.align		4
.L_36:
        /*023c*/ 	.byte	0x04, 0x36
        /*023e*/ 	.short	(.L_38 - .L_37)
.L_37:
        /*0240*/ 	.word	0x00000008
.L_38:


//--------------------- .nv.callgraph             --------------------------
	.section	.nv.callgraph,"",@"SHT_CUDA_CALLGRAPH"
	.align	4
	.sectionentsize	8
	.align		4
        /*0000*/ 	.word	0x00000000
	.align		4
        /*0004*/ 	.word	0xffffffff
	.align		4
        /*0008*/ 	.word	0x00000000
	.align		4
        /*000c*/ 	.word	0xfffffffe
	.align		4
        /*0010*/ 	.word	0x00000000
	.align		4
        /*0014*/ 	.word	0xfffffffd
	.align		4
        /*0018*/ 	.word	0x00000000
	.align		4
        /*001c*/ 	.word	0xfffffffc


//--------------------- .nv.constant4             --------------------------
	.section	.nv.constant4,"a",@progbits
	.align	8
	.align		8
.nv.constant4:
        /*0000*/ 	.dword	_ZN39_INTERNAL_67346a72_4_k_cu_fc4a6b5d_50514cuda3std3__45__cpo5beginE
	.align		8
        /*0008*/ 	.dword	_ZN39_INTERNAL_67346a72_4_k_cu_fc4a6b5d_50514cuda3std3__45__cpo3endE
	.align		8
        /*0010*/ 	.dword	_ZN39_INTERNAL_67346a72_4_k_cu_fc4a6b5d_50514cuda3std3__45__cpo6cbeginE
	.align		8
        /*0018*/ 	.dword	_ZN39_INTERNAL_67346a72_4_k_cu_fc4a6b5d_50514cuda3std3__45__cpo4cendE
	.align		8
        /*0020*/ 	.dword	_ZN39_INTERNAL_67346a72_4_k_cu_fc4a6b5d_50514cuda3std3__441_GLOBAL__N__67346a72_4_k_cu_fc4a6b5d_50516ignoreE
	.align		8
        /*0028*/ 	.dword	_ZN39_INTERNAL_67346a72_4_k_cu_fc4a6b5d_50514cuda3std3__419piecewise_constructE
	.align		8
        /*0030*/ 	.dword	_ZN39_INTERNAL_67346a72_4_k_cu_fc4a6b5d_50514cuda3std3__48in_placeE
	.align		8
        /*0038*/ 	.dword	_ZN39_INTERNAL_67346a72_4_k_cu_fc4a6b5d_50514cuda3std6ranges3__45__cpo4swapE
	.align		8
        /*0040*/ 	.dword	_ZN39_INTERNAL_67346a72_4_k_cu_fc4a6b5d_50514cuda3std6ranges3__45__cpo9iter_moveE
	.align		8
        /*0048*/ 	.dword	_ZN39_INTERNAL_67346a72_4_k_cu_fc4a6b5d_50514cute7productE
	.align		8
        /*0050*/ 	.dword	_ZN39_INTERNAL_67346a72_4_k_cu_fc4a6b5d_50514cute1_E


//--------------------- .text._ZN7cutlass13device_kernelINS_4gemm6kernel13GemmUniversalIN4cute5tupleIJiiiiEEENS1_10collective13CollectiveMmaINS1_37MainloopSm90TmaGmmaWarpSpecializedFP8ILi3ENS5_IJNS4_1CILi2EEESB_NSA_ILi1EEEEEENS1_35KernelTmaWarpSpecializedCooperativeEEENS5_IJNSA_ILi128EEESG_SG_EEENS_12float_e4m3_tENS5_IJlSC_lEEESI_SJ_NS4_8TiledMMAINS4_8MMA_AtomIJNS4_4SM904GMMA31MMA_64x128x32_F32E4M3E4M3_SS_TNILNSN_7ScaleInE1ELSP_1EEEEEENS4_6LayoutINS5_IJSB_SC_SC_EEENS5_IJSC_NSA_ILi0EEESU_EEEEENS5_IJNS4_10UnderscoreESX_SX_EEEEENS4_23SM90_TMA_LOAD_MULTICASTENS4_14ComposedLayoutINS4_7SwizzleILi3ELi4ELi3EEENS4_18smem_ptr_flag_bitsILi8EEENSS_INS5_IJNSA_ILi8EEESG_EEENS5_IJSG_SC_EEEEEEEvNS4_8identityES10_S1A_vS1B_EENS_8epilogue10collective6detail29Sm90TmaWarpSpecializedAdapterINS1E_15DefaultEpilogueISI_SJ_SJ_NS1D_6thread17LinearCombinationISI_Li1EffLNS1I_9ScaleType4KindE0ELNS_15FloatRoundStyleE2ESI_EENS1_15EpilogueDefaultEEEEEvvEEEEvNT_6ParamsE --------------------------
	.section	.text._ZN7cutlass13device_kernelINS_4gemm6kernel13GemmUniversalIN4cute5tupleIJiiiiEEENS1_10collective13CollectiveMmaINS1_37MainloopSm90TmaGmmaWarpSpecializedFP8ILi3ENS5_IJNS4_1CILi2EEESB_NSA_ILi1EEEEEENS1_35KernelTmaWarpSpecializedCooperativeEEENS5_IJNSA_ILi128EEESG_SG_EEENS_12float_e4m3_tENS5_IJlSC_lEEESI_SJ_NS4_8TiledMMAINS4_8MMA_AtomIJNS4_4SM904GMMA31MMA_64x128x32_F32E4M3E4M3_SS_TNILNSN_7ScaleInE1ELSP_1EEEEEENS4_6LayoutINS5_IJSB_SC_SC_EEENS5_IJSC_NSA_ILi0EEESU_EEEEENS5_IJNS4_10UnderscoreESX_SX_EEEEENS4_23SM90_TMA_LOAD_MULTICASTENS4_14ComposedLayoutINS4_7SwizzleILi3ELi4ELi3EEENS4_18smem_ptr_flag_bitsILi8EEENSS_INS5_IJNSA_ILi8EEESG_EEENS5_IJSG_SC_EEEEEEEvNS4_8identityES10_S1A_vS1B_EENS_8epilogue10collective6detail29Sm90TmaWarpSpecializedAdapterINS1E_15DefaultEpilogueISI_SJ_SJ_NS1D_6thread17LinearCombinationISI_Li1EffLNS1I_9ScaleType4KindE0ELNS_15FloatRoundStyleE2ESI_EENS1_15EpilogueDefaultEEEEEvvEEEEvNT_6ParamsE,"ax",@progbits
	.align	128
.text._ZN7cutlass13device_kernelINS_4gemm6kernel13GemmUniversalIN4cute5tupleIJiiiiEEENS1_10collective13CollectiveMmaINS1_37MainloopSm90TmaGmmaWarpSpecializedFP8ILi3ENS5_IJNS4_1CILi2EEESB_NSA_ILi1EEEEEENS1_35KernelTmaWarpSpecializedCooperativeEEENS5_IJNSA_ILi128EEESG_SG_EEENS_12float_e4m3_tENS5_IJlSC_lEEESI_SJ_NS4_8TiledMMAINS4_8MMA_AtomIJNS4_4SM904GMMA31MMA_64x128x32_F32E4M3E4M3_SS_TNILNSN_7ScaleInE1ELSP_1EEEEEENS4_6LayoutINS5_IJSB_SC_SC_EEENS5_IJSC_NSA_ILi0EEESU_EEEEENS5_IJNS4_10UnderscoreESX_SX_EEEEENS4_23SM90_TMA_LOAD_MULTICASTENS4_14ComposedLayoutINS4_7SwizzleILi3ELi4ELi3EEENS4_18smem_ptr_flag_bitsILi8EEENSS_INS5_IJNSA_ILi8EEESG_EEENS5_IJSG_SC_EEEEEEEvNS4_8identityES10_S1A_vS1B_EENS_8epilogue10collective6detail29Sm90TmaWarpSpecializedAdapterINS1E_15DefaultEpilogueISI_SJ_SJ_NS1D_6thread17LinearCombinationISI_Li1EffLNS1I_9ScaleType4KindE0ELNS_15FloatRoundStyleE2ESI_EENS1_15EpilogueDefaultEEEEEvvEEEEvNT_6ParamsE:
        .type           _ZN7cutlass13device_kernelINS_4gemm6kernel13GemmUniversalIN4cute5tupleIJiiiiEEENS1_10collective13CollectiveMmaINS1_37MainloopSm90TmaGmmaWarpSpecializedFP8ILi3ENS5_IJNS4_1CILi2EEESB_NSA_ILi1EEEEEENS1_35KernelTmaWarpSpecializedCooperativeEEENS5_IJNSA_ILi128EEESG_SG_EEENS_12float_e4m3_tENS5_IJlSC_lEEESI_SJ_NS4_8TiledMMAINS4_8MMA_AtomIJNS4_4SM904GMMA31MMA_64x128x32_F32E4M3E4M3_SS_TNILNSN_7ScaleInE1ELSP_1EEEEEENS4_6LayoutINS5_IJSB_SC_SC_EEENS5_IJSC_NSA_ILi0EEESU_EEEEENS5_IJNS4_10UnderscoreESX_SX_EEEEENS4_23SM90_TMA_LOAD_MULTICASTENS4_14ComposedLayoutINS4_7SwizzleILi3ELi4ELi3EEENS4_18smem_ptr_flag_bitsILi8EEENSS_INS5_IJNSA_ILi8EEESG_EEENS5_IJSG_SC_EEEEEEEvNS4_8identityES10_S1A_vS1B_EENS_8epilogue10collective6detail29Sm90TmaWarpSpecializedAdapterINS1E_15DefaultEpilogueISI_SJ_SJ_NS1D_6thread17LinearCombinationISI_Li1EffLNS1I_9ScaleType4KindE0ELNS_15FloatRoundStyleE2ESI_EENS1_15EpilogueDefaultEEEEEvvEEEEvNT_6ParamsE,@function
        .size           _ZN7cutlass13device_kernelINS_4gemm6kernel13GemmUniversalIN4cute5tupleIJiiiiEEENS1_10collective13CollectiveMmaINS1_37MainloopSm90TmaGmmaWarpSpecializedFP8ILi3ENS5_IJNS4_1CILi2EEESB_NSA_ILi1EEEEEENS1_35KernelTmaWarpSpecializedCooperativeEEENS5_IJNSA_ILi128EEESG_SG_EEENS_12float_e4m3_tENS5_IJlSC_lEEESI_SJ_NS4_8TiledMMAINS4_8MMA_AtomIJNS4_4SM904GMMA31MMA_64x128x32_F32E4M3E4M3_SS_TNILNSN_7ScaleInE1ELSP_1EEEEEENS4_6LayoutINS5_IJSB_SC_SC_EEENS5_IJSC_NSA_ILi0EEESU_EEEEENS5_IJNS4_10UnderscoreESX_SX_EEEEENS4_23SM90_TMA_LOAD_MULTICASTENS4_14ComposedLayoutINS4_7SwizzleILi3ELi4ELi3EEENS4_18smem_ptr_flag_bitsILi8EEENSS_INS5_IJNSA_ILi8EEESG_EEENS5_IJSG_SC_EEEEEEEvNS4_8identityES10_S1A_vS1B_EENS_8epilogue10collective6detail29Sm90TmaWarpSpecializedAdapterINS1E_15DefaultEpilogueISI_SJ_SJ_NS1D_6thread17LinearCombinationISI_Li1EffLNS1I_9ScaleType4KindE0ELNS_15FloatRoundStyleE2ESI_EENS1_15EpilogueDefaultEEEEEvvEEEEvNT_6ParamsE,(.L_x_204 - _ZN7cutlass13device_kernelINS_4gemm6kernel13GemmUniversalIN4cute5tupleIJiiiiEEENS1_10collective13CollectiveMmaINS1_37MainloopSm90TmaGmmaWarpSpecializedFP8ILi3ENS5_IJNS4_1CILi2EEESB_NSA_ILi1EEEEEENS1_35KernelTmaWarpSpecializedCooperativeEEENS5_IJNSA_ILi128EEESG_SG_EEENS_12float_e4m3_tENS5_IJlSC_lEEESI_SJ_NS4_8TiledMMAINS4_8MMA_AtomIJNS4_4SM904GMMA31MMA_64x128x32_F32E4M3E4M3_SS_TNILNSN_7ScaleInE1ELSP_1EEEEEENS4_6LayoutINS5_IJSB_SC_SC_EEENS5_IJSC_NSA_ILi0EEESU_EEEEENS5_IJNS4_10UnderscoreESX_SX_EEEEENS4_23SM90_TMA_LOAD_MULTICASTENS4_14ComposedLayoutINS4_7SwizzleILi3ELi4ELi3EEENS4_18smem_ptr_flag_bitsILi8EEENSS_INS5_IJNSA_ILi8EEESG_EEENS5_IJSG_SC_EEEEEEEvNS4_8identityES10_S1A_vS1B_EENS_8epilogue10collective6detail29Sm90TmaWarpSpecializedAdapterINS1E_15DefaultEpilogueISI_SJ_SJ_NS1D_6thread17LinearCombinationISI_Li1EffLNS1I_9ScaleType4KindE0ELNS_15FloatRoundStyleE2ESI_EENS1_15EpilogueDefaultEEEEEvvEEEEvNT_6ParamsE)
        .other          _ZN7cutlass13device_kernelINS_4gemm6kernel13GemmUniversalIN4cute5tupleIJiiiiEEENS1_10collective13CollectiveMmaINS1_37MainloopSm90TmaGmmaWarpSpecializedFP8ILi3ENS5_IJNS4_1CILi2EEESB_NSA_ILi1EEEEEENS1_35KernelTmaWarpSpecializedCooperativeEEENS5_IJNSA_ILi128EEESG_SG_EEENS_12float_e4m3_tENS5_IJlSC_lEEESI_SJ_NS4_8TiledMMAINS4_8MMA_AtomIJNS4_4SM904GMMA31MMA_64x128x32_F32E4M3E4M3_SS_TNILNSN_7ScaleInE1ELSP_1EEEEEENS4_6LayoutINS5_IJSB_SC_SC_EEENS5_IJSC_NSA_ILi0EEESU_EEEEENS5_IJNS4_10UnderscoreESX_SX_EEEEENS4_23SM90_TMA_LOAD_MULTICASTENS4_14ComposedLayoutINS4_7SwizzleILi3ELi4ELi3EEENS4_18smem_ptr_flag_bitsILi8EEENSS_INS5_IJNSA_ILi8EEESG_EEENS5_IJSG_SC_EEEEEEEvNS4_8identityES10_S1A_vS1B_EENS_8epilogue10collective6detail29Sm90TmaWarpSpecializedAdapterINS1E_15DefaultEpilogueISI_SJ_SJ_NS1D_6thread17LinearCombinationISI_Li1EffLNS1I_9ScaleType4KindE0ELNS_15FloatRoundStyleE2ESI_EENS1_15EpilogueDefaultEEEEEvvEEEEvNT_6ParamsE,@"STO_CUDA_ENTRY STV_DEFAULT"
_ZN7cutlass13device_kernelINS_4gemm6kernel13GemmUniversalIN4cute5tupleIJiiiiEEENS1_10collective13CollectiveMmaINS1_37MainloopSm90TmaGmmaWarpSpecializedFP8ILi3ENS5_IJNS4_1CILi2EEESB_NSA_ILi1EEEEEENS1_35KernelTmaWarpSpecializedCooperativeEEENS5_IJNSA_ILi128EEESG_SG_EEENS_12float_e4m3_tENS5_IJlSC_lEEESI_SJ_NS4_8TiledMMAINS4_8MMA_AtomIJNS4_4SM904GMMA31MMA_64x128x32_F32E4M3E4M3_SS_TNILNSN_7ScaleInE1ELSP_1EEEEEENS4_6LayoutINS5_IJSB_SC_SC_EEENS5_IJSC_NSA_ILi0EEESU_EEEEENS5_IJNS4_10UnderscoreESX_SX_EEEEENS4_23SM90_TMA_LOAD_MULTICASTENS4_14ComposedLayoutINS4_7SwizzleILi3ELi4ELi3EEENS4_18smem_ptr_flag_bitsILi8EEENSS_INS5_IJNSA_ILi8EEESG_EEENS5_IJSG_SC_EEEEEEEvNS4_8identityES10_S1A_vS1B_EENS_8epilogue10collective6detail29Sm90TmaWarpSpecializedAdapterINS1E_15DefaultEpilogueISI_SJ_SJ_NS1D_6thread17LinearCombinationISI_Li1EffLNS1I_9ScaleType4KindE0ELNS_15FloatRoundStyleE2ESI_EENS1_15EpilogueDefaultEEEEEvvEEEEvNT_6ParamsE:
[----:B------:R-:W-:Y:S01]  /*0000*/  LDC R1, c[0x0][0x28] ;  /* 0x00000a00ff017b82 */ /* 0x000fe20000000800 */
[----:B------:R-:W0:Y:S01]  /*0010*/  S2R R0, SR_TID.X ;  /* 0x0000000000007919 */ /* 0x000e220000002100 */
[----:B------:R-:W-:Y:S01]  /*0020*/  ELECT P0, URZ, PT ;  /* 0x00000000003f782f */ /* 0x000fe20003800000 */
[----:B------:R-:W-:Y:S01]  /*0030*/  BSSY B0, `(.L_x_0) ;  /* 0x000000f000007945 */ /* 0x000fe20003800000 */
[--C-:B0-----:R-:W-:Y:S02]  /*0040*/  SHF.R.U32.HI R2, RZ, 0x5, R0.reuse ;  /* 0x00000005ff027819 */ /* 0x101fe40000011600 */
[----:B------:R-:W-:-:S03]  /*0050*/  SHF.R.U32.HI R3, RZ, 0x7, R0 ;  /* 0x00000007ff037819 */ /* 0x000fc60000011600 */
[----:B------:R-:W0:Y:S04]  /*0060*/  SHFL.IDX PT, R7, R2, RZ, 0x1f ;  /* 0x00001fff02077589 */ /* 0x000e2800000e0000 */
[----:B------:R-:W1:Y:S01]  /*0070*/  SHFL.IDX PT, R3, R3, RZ, 0x1f ;  /* 0x00001fff03037589 */ /* 0x000e6200000e0000 */
[----:B0-----:R-:W-:-:S13]  /*0080*/  ISETP.NE.OR P0, PT, R7, RZ, !P0 ;  /* 0x000000ff0700720c */ /* 0x001fda0004705670 */
[----:B-1----:R-:W-:Y:S05]  /*0090*/  @P0 BRA `(.L_x_1) ;  /* 0x0000000000200947 */ /* 0x002fea0003800000 */
[----:B------:R-:W-:Y:S02]  /*00a0*/  ULDC.64 UR4, c[0x0][0x198] ;  /* 0x0000660000047ab9 */ /* 0x000fe40000000a00 */
[----:B------:R-:W-:Y:S02]  /*00b0*/  UIADD3 UR6, UP0, UR4, 0xf0, URZ ;  /* 0x000000f004067890 */ /* 0x000fe4000ff1e03f */
[----:B------:R-:W-:Y:S02]  /*00c0*/  UIADD3 UR4, UP1, UR4, 0x1f0, URZ ;  /* 0x000001f004047890 */ /* 0x000fe4000ff3e03f */
[----:B------:R-:W-:Y:S02]  /*00d0*/  UIADD3.X UR7, URZ, UR5, URZ, UP0, !UPT ;  /* 0x000000053f077290 */ /* 0x000fe400087fe43f */
[----:B------:R-:W-:-:S07]  /*00e0*/  UIADD3.X UR5, URZ, UR5, URZ, UP1, !UPT ;  /* 0x000000053f057290 */ /* 0x000fce0008ffe43f */
[----:B------:R0:W-:Y:S02]  /*00f0*/  UTMACCTL.PF [UR6] ;  /* 0x00000000060079b9 */ /* 0x0001e40008040000 */
[----:B------:R0:W-:Y:S02]  /*0100*/  UTMACCTL.PF [UR4] ;  /* 0x00000000040079b9 */ /* 0x0001e40008040000 */
[----:B0-----:R-:W-:Y:S01]  /*0110*/  NOP ;  /* 0x0000000000007918 */ /* 0x001fe20000000000 */
.L_x_1:
[----:B------:R-:W-:Y:S05]  /*0120*/  BSYNC B0 ;  /* 0x0000000000007941 */ /* 0x000fea0003800000 */
.L_x_0:
[----:B------:R-:W0:Y:S02]  /*0130*/  SHFL.IDX PT, R4, R2, RZ, 0x1f ;  /* 0x00001fff02047589 */ /* 0x000e2400000e0000 */
[----:B0-----:R-:W-:-:S13]  /*0140*/  ISETP.NE.AND P0, PT, R4, RZ, PT ;  /* 0x000000ff0400720c */ /* 0x001fda0003f05270 */
[----:B------:R-:W-:Y:S05]  /*0150*/  @P0 BRA `(.L_x_2) ;  /* 0x0000000000500947 */ /* 0x000fea0003800000 */
[----:B------:R-:W0:Y:S01]  /*0160*/  S2UR UR8, SR_CgaCtaId ;  /* 0x00000000000879c3 */ /* 0x000e220000008800 */
[----:B------:R-:W-:Y:S01]  /*0170*/  UMOV UR4, 0x400 ;  /* 0x0000040000047882 */ /* 0x000fe20000000000 */
[----:B------:R-:W-:Y:S01]  /*0180*/  UMOV UR5, 0x1 ;  /* 0x0000000100057882 */ /* 0x000fe20000000000 */
[----:B------:R-:W-:Y:S01]  /*0190*/  UMOV UR6, 0x6 ;  /* 0x0000000600067882 */ /* 0x000fe20000000000 */
[----:B------:R-:W-:Y:S01]  /*01a0*/  ELECT P0, URZ, PT ;  /* 0x00000000003f782f */ /* 0x000fe20003800000 */
[----:B------:R-:W-:-:S04]  /*01b0*/  UIADD3 UR6, -UR6, 0x100000, URZ ;  /* 0x0010000006067890 */ /* 0x000fc8000fffe13f */
[----:B------:R-:W-:Y:S02]  /*01c0*/  USHF.L.U32 UR7, UR6, 0xb, URZ ;  /* 0x0000000b06077899 */ /* 0x000fe4000800063f */
[----:B------:R-:W-:Y:S02]  /*01d0*/  USHF.L.U32 UR6, UR6, 0x1, URZ ;  /* 0x0000000106067899 */ /* 0x000fe4000800063f */
[----:B0-----:R-:W-:Y:S02]  /*01e0*/  ULEA UR8, UR8, UR4, 0x18 ;  /* 0x0000000408087291 */ /* 0x001fe4000f8ec03f */
[----:B------:R-:W-:-:S04]  /*01f0*/  UIADD3 UR4, -UR5, 0x100000, URZ ;  /* 0x0010000005047890 */ /* 0x000fc8000fffe13f */
[----:B------:R-:W-:Y:S02]  /*0200*/  USHF.L.U32 UR5, UR4, 0xb, URZ ;  /* 0x0000000b04057899 */ /* 0x000fe4000800063f */
[----:B------:R-:W-:Y:S01]  /*0210*/  USHF.L.U32 UR4, UR4, 0x1, URZ ;  /* 0x0000000104047899 */ /* 0x000fe2000800063f */
[----:B------:R-:W0:Y:S11]  /*0220*/  FENCE.VIEW.ASYNC.S ;  /* 0x00000000000073c6 */ /* 0x000e360000000000 */
[----:B0-----:R0:W1:Y:S01]  /*0230*/  SYNCS.EXCH.64 URZ, [UR8], UR4 ;  /* 0x00000004083f75b2 */ /* 0x0010620008000100 */
[----:B------:R0:W2:Y:S01]  /*0240*/  SYNCS.EXCH.64 URZ, [UR8+0x18], UR6 ;  /* 0x00001806083f75b2 */ /* 0x0000a20008000100 */
[----:B------:R0:W3:Y:S01]  /*0250*/  SYNCS.EXCH.64 URZ, [UR8+0x8], UR4 ;  /* 0x00000804083f75b2 */ /* 0x0000e20008000100 */
[----:B------:R0:W4:Y:S01]  /*0260*/  SYNCS.EXCH.64 URZ, [UR8+0x20], UR6 ;  /* 0x00002006083f75b2 */ /* 0x0001220008000100 */
[----:B------:R0:W0:Y:S01]  /*0270*/  SYNCS.EXCH.64 URZ, [UR8+0x10], UR4 ;  /* 0x00001004083f75b2 */ /* 0x0000220008000100 */
[----:B------:R0:W0:Y:S01]  /*0280*/  SYNCS.EXCH.64 URZ, [UR8+0x28], UR6 ;  /* 0x00002806083f75b2 */ /* 0x0000220008000100 */
[----:B------:R-:W-:Y:S01]  /*0290*/  NOP ;  /* 0x0000000000007918 */ /* 0x000fe20000000000 */
.L_x_2:
[----:B------:R-:W-:Y:S01]  /*02a0*/  SHF.R.S32.HI R5, RZ, 0x1f, R0 ;  /* 0x0000001fff057819 */ /* 0x000fe20000011400 */
[----:B------:R-:W5:Y:S01]  /*02b0*/  SHFL.IDX PT, R2, R2, RZ, 0x1f ;  /* 0x00001fff02027589 */ /* 0x000f6200000e0000 */
[----:B0-----:R-:W0:Y:S01]  /*02c0*/  S2UR UR8, SR_CTAID.X ;  /* 0x00000000000879c3 */ /* 0x001e220000002500 */
[----:B------:R-:W-:Y:S02]  /*02d0*/  ELECT P0, URZ, PT ;  /* 0x00000000003f782f */ /* 0x000fe40003800000 */
[----:B------:R-:W-:Y:S01]  /*02e0*/  LEA.HI R5, R5, R0, RZ, 0x7 ;  /* 0x0000000005057211 */ /* 0x000fe200078f38ff */
[----:B------:R-:W1:Y:S01]  /*02f0*/  S2R R8, SR_CTAID.Y ;  /* 0x0000000000087919 */ /* 0x000e620000002600 */
[----:B------:R-:W-:Y:S01]  /*0300*/  SHF.R.S32.HI R11, RZ, 0x1f, R4 ;  /* 0x0000001fff0b7819 */ /* 0x000fe20000011404 */
[----:B------:R-:W-:Y:S01]  /*0310*/  ULDC UR4, c[0x0][0x150] ;  /* 0x0000540000047ab9 */ /* 0x000fe20000000800 */
[----:B------:R-:W-:Y:S01]  /*0320*/  LOP3.LUT R5, R5, 0xffffff80, RZ, 0xc0, !PT ;  /* 0xffffff8005057812 */ /* 0x000fe200078ec0ff */
[----:B------:R-:W-:Y:S01]  /*0330*/  VIADD R16, R3, 0xffffffff ;  /* 0xffffffff03107836 */ /* 0x000fe20000000000 */
[----:B------:R-:W-:Y:S01]  /*0340*/  LEA.HI R11, R11, R4, RZ, 0x2 ;  /* 0x000000040b0b7211 */ /* 0x000fe200078f10ff */
[----:B------:R-:W2:Y:S01]  /*0350*/  LDC R12, c[0x0][0x144] ;  /* 0x00005100ff0c7b82 */ /* 0x000ea20000000800 */
[----:B------:R-:W-:Y:S01]  /*0360*/  NOP ;  /* 0x0000000000007918 */ /* 0x000fe20000000000 */
[----:B------:R-:W-:Y:S01]  /*0370*/  IMAD.IADD R6, R0, 0x1, -R5 ;  /* 0x0000000100067824 */ /* 0x000fe200078e0a05 */
[----:B------:R-:W-:Y:S01]  /*0380*/  LOP3.LUT R11, R11, 0x3ffffffc, RZ, 0xc0, !PT ;  /* 0x3ffffffc0b0b7812 */ /* 0x000fe200078ec0ff */
[----:B------:R-:W-:Y:S01]  /*0390*/  NOP ;  /* 0x0000000000007918 */ /* 0x000fe20000000000 */
[----:B------:R-:W-:-:S02]  /*03a0*/  ISETP.NE.AND P4, PT, R3, RZ, PT ;  /* 0x000000ff0300720c */ /* 0x000fc40003f85270 */
[----:B------:R-:W-:Y:S01]  /*03b0*/  SHF.R.S32.HI R5, RZ, 0x1f, R6 ;  /* 0x0000001fff057819 */ /* 0x000fe20000011406 */
[----:B------:R-:W-:Y:S01]  /*03c0*/  IMAD.IADD R4, R4, 0x1, -R11 ;  /* 0x0000000104047824 */ /* 0x000fe200078e0a0b */
[----:B------:R-:W3:Y:S01]  /*03d0*/  LDC R14, c[0x0][0x140] ;  /* 0x00005000ff0e7b82 */ /* 0x000ee20000000800 */
[----:B------:R-:W-:Y:S02]  /*03e0*/  ISETP.GE.U32.AND P6, PT, R16, 0x2, PT ;  /* 0x000000021000780c */ /* 0x000fe40003fc6070 */
[----:B------:R-:W-:Y:S02]  /*03f0*/  LEA.HI R5, R5, R6, RZ, 0x3 ;  /* 0x0000000605057211 */ /* 0x000fe400078f18ff */
[----:B-----5:R-:W-:Y:S02]  /*0400*/  ISETP.NE.OR P0, PT, R2, RZ, !P0 ;  /* 0x000000ff0200720c */ /* 0x020fe40004705670 */
[--C-:B------:R-:W-:Y:S01]  /*0410*/  SHF.R.S32.HI R2, RZ, 0x3, R5.reuse ;  /* 0x00000003ff027819 */ /* 0x100fe20000011405 */
[----:B------:R-:W5:Y:S01]  /*0420*/  LDC R13, c[0x0][0x148] ;  /* 0x00005200ff0d7b82 */ /* 0x000f620000000800 */
[----:B------:R-:W-:-:S02]  /*0430*/  SHF.R.S32.HI R5, RZ, 0x1f, R5 ;  /* 0x0000001fff057819 */ /* 0x000fc40000011405 */
[----:B0-----:R-:W-:Y:S02]  /*0440*/  I2FP.F32.U32 R10, UR8 ;  /* 0x00000008000a7c45 */ /* 0x001fe40008201000 */
[----:B------:R-:W-:-:S03]  /*0450*/  LEA.HI R5, R5, R2, RZ, 0x2 ;  /* 0x0000000205057211 */ /* 0x000fc600078f10ff */
[----:B------:R-:W-:Y:S01]  /*0460*/  FMUL R10, R10, UR4 ;  /* 0x000000040a0a7c20 */ /* 0x000fe20008400000 */
[----:B------:R-:W-:Y:S01]  /*0470*/  LOP3.LUT R5, R5, 0xfffffffc, RZ, 0xc0, !PT ;  /* 0xfffffffc05057812 */ /* 0x000fe200078ec0ff */
[----:B------:R-:W-:Y:S01]  /*0480*/  VOTEU.ALL UP0, P0 ;  /* 0x00000000003f7886 */ /* 0x000fe20000000000 */
[----:B-1----:R-:W-:Y:S01]  /*0490*/  I2FP.F32.U32 R11, R8 ;  /* 0x00000008000b7245 */ /* 0x002fe20000201000 */
[----:B------:R-:W-:Y:S01]  /*04a0*/  ULDC UR4, c[0x0][0x154] ;  /* 0x0000550000047ab9 */ /* 0x000fe20000000800 */
[----:B------:R-:W-:Y:S01]  /*04b0*/  VOTEU.ALL UP1, P0 ;  /* 0x00000000003f7886 */ /* 0x000fe20000020000 */
[----:B------:R-:W0:Y:S01]  /*04c0*/  F2I.U32.TRUNC.NTZ R10, R10 ;  /* 0x0000000a000a7305 */ /* 0x000e22000020f000 */
[----:B------:R-:W-:Y:S01]  /*04d0*/  IMAD.IADD R5, R2, 0x1, -R5 ;  /* 0x0000000102057824 */ /* 0x000fe200078e0a05 */
[----:B------:R-:W1:Y:S01]  /*04e0*/  @!UP0 S2UR UR7, SR_CgaCtaId ;  /* 0x00000000000789c3 */ /* 0x000e620000008800 */
[----:B------:R-:W-:Y:S01]  /*04f0*/  @!UP0 UMOV UR6, 0x400 ;  /* 0x0000040000068882 */ /* 0x000fe20000000000 */
[----:B---3--:R-:W-:Y:S01]  /*0500*/  ISETP.EQ.U32.AND P3, PT, R14, 0x1, PT ;  /* 0x000000010e00780c */ /* 0x008fe20003f62070 */
[----:B------:R-:W-:-:S05]  /*0510*/  IMAD R5, R4, 0x4, R5 ;  /* 0x0000000404057824 */ /* 0x000fca00078e0205 */
[----:B------:R-:W-:-:S04]  /*0520*/  LEA.HI R2, R5, R5, RZ, 0x1 ;  /* 0x0000000505027211 */ /* 0x000fc800078f08ff */
[----:B------:R-:W-:Y:S01]  /*0530*/  LOP3.LUT R4, R2, 0xfffffffe, RZ, 0xc0, !PT ;  /* 0xfffffffe02047812 */ /* 0x000fe200078ec0ff */
[----:B0-----:R-:W-:Y:S02]  /*0540*/  IMAD.MOV R15, RZ, RZ, -R10 ;  /* 0x000000ffff0f7224 */ /* 0x001fe400078e0a0a */
[----:B------:R-:W-:Y:S01]  /*0550*/  FMUL R10, R11, UR4 ;  /* 0x000000040b0a7c20 */ /* 0x000fe20008400000 */
[----:B------:R-:W-:Y:S01]  /*0560*/  SHF.R.S32.HI R2, RZ, 0x1f, R7 ;  /* 0x0000001fff027819 */ /* 0x000fe20000011407 */
[----:B------:R-:W-:Y:S01]  /*0570*/  UMOV UR4, 0x20 ;  /* 0x0000002000047882 */ /* 0x000fe20000000000 */
[----:B--2---:R-:W-:Y:S01]  /*0580*/  IMAD R12, R12, R15, UR8 ;  /* 0x000000080c0c7e24 */ /* 0x004fe2000f8e020f */
[----:B------:R-:W-:-:S04]  /*0590*/  @!UP0 UIADD3 UR4, -UR4, 0x100000, URZ ;  /* 0x0010000004048890 */ /* 0x000fc8000fffe13f */
[----:B------:R-:W-:Y:S02]  /*05a0*/  @!UP0 USHF.L.U32 UR5, UR4, 0xb, URZ ;  /* 0x0000000b04058899 */ /* 0x000fe4000800063f */
[----:B------:R-:W-:Y:S01]  /*05b0*/  @!UP0 USHF.L.U32 UR4, UR4, 0x1, URZ ;  /* 0x0000000104048899 */ /* 0x000fe2000800063f */
[C---:B------:R-:W-:Y:S01]  /*05c0*/  IMAD.IADD R11, R5.reuse, 0x1, -R4 ;  /* 0x00000001050b7824 */ /* 0x040fe200078e0a04 */
[----:B------:R-:W0:Y:S01]  /*05d0*/  F2I.U32.TRUNC.NTZ R10, R10 ;  /* 0x0000000a000a7305 */ /* 0x000e22000020f000 */
[----:B------:R-:W-:Y:S01]  /*05e0*/  LEA.HI R2, R2, R7, RZ, 0x2 ;  /* 0x0000000702027211 */ /* 0x000fe200078f10ff */
[----:B------:R-:W-:Y:S02]  /*05f0*/  IMAD.SHL.U32 R4, R5, 0x4, RZ ;  /* 0x0000000405047824 */ /* 0x000fe400078e00ff */
[----:B------:R-:W-:Y:S01]  /*0600*/  ISETP.NE.AND P2, PT, R11, R12, PT ;  /* 0x0000000c0b00720c */ /* 0x000fe20003f45270 */
[----:B-1----:R-:W-:Y:S01]  /*0610*/  @!UP0 ULEA UR6, UR7, UR6, 0x18 ;  /* 0x0000000607068291 */ /* 0x002fe2000f8ec03f */
[----:B------:R-:W-:Y:S01]  /*0620*/  LOP3.LUT R2, R2, 0xfffffffc, RZ, 0xc0, !PT ;  /* 0xfffffffc02027812 */ /* 0x000fe200078ec0ff */
[----:B------:R-:W-:Y:S01]  /*0630*/  VOTEU.ALL UP0, P0 ;  /* 0x00000000003f7886 */ /* 0x000fe20000000000 */
[----:B------:R-:W-:-:S02]  /*0640*/  LOP3.LUT R5, R5, 0xc, R4, 0x78, !PT ;  /* 0x0000000c05057812 */ /* 0x000fc400078e7804 */
[----:B------:R-:W-:Y:S01]  /*0650*/  LOP3.LUT P0, RZ, R6, 0x7, RZ, 0xc0, !PT ;  /* 0x0000000706ff7812 */ /* 0x000fe2000780c0ff */
[----:B------:R-:W-:Y:S02]  /*0660*/  IMAD.IADD R7, R7, 0x1, -R2 ;  /* 0x0000000107077824 */ /* 0x000fe400078e0a02 */
[----:B------:R-:W-:Y:S01]  /*0670*/  IMAD.MOV.U32 R6, RZ, RZ, 0x1 ;  /* 0x00000001ff067424 */ /* 0x000fe200078e00ff */
[----:B------:R-:W-:Y:S01]  /*0680*/  ISETP.LT.U32.AND P0, PT, R5, 0x4, !P0 ;  /* 0x000000040500780c */ /* 0x000fe20004701070 */
[----:B0-----:R-:W-:Y:S01]  /*0690*/  IMAD.MOV R20, RZ, RZ, -R10 ;  /* 0x000000ffff147224 */ /* 0x001fe200078e0a0a */
[----:B------:R-:W-:Y:S01]  /*06a0*/  ISETP.NE.AND P1, PT, R7, 0x3, PT ;  /* 0x000000030700780c */ /* 0x000fe20003f25270 */
[----:B------:R-:W0:Y:S02]  /*06b0*/  FENCE.VIEW.ASYNC.S ;  /* 0x00000000000073c6 */ /* 0x000e240000000000 */
[----:B0-----:R0:W1:Y:S01]  /*06c0*/  @!UP0 SYNCS.EXCH.64 URZ, [UR6+0x40], UR4 ;  /* 0x00004004063f85b2 */ /* 0x0010620008000100 */
[----:B------:R-:W-:Y:S01]  /*06d0*/  @P2 LEA.HI R2, R5, R5, RZ, 0x1 ;  /* 0x0000000505022211 */ /* 0x000fe200078f08ff */
[----:B-----5:R-:W-:Y:S01]  /*06e0*/  IMAD R11, R13, R20, R8 ;  /* 0x000000140d0b7224 */ /* 0x020fe200078e0208 */
[----:B------:R-:W-:-:S02]  /*06f0*/  ISETP.EQ.OR P1, PT, R7, RZ, !P1 ;  /* 0x000000ff0700720c */ /* 0x000fc40004f22670 */
[----:B------:R-:W-:Y:S02]  /*0700*/  @P2 SHF.R.S32.HI R2, RZ, 0x1, R2 ;  /* 0x00000001ff022819 */ /* 0x000fe40000011402 */
[----:B------:R-:W-:Y:S02]  /*0710*/  ISETP.EQ.AND P1, PT, R3, RZ, P1 ;  /* 0x000000ff0300720c */ /* 0x000fe40000f22270 */
[----:B------:R-:W-:Y:S02]  /*0720*/  @P2 ISETP.NE.AND P5, PT, R2, R11, PT ;  /* 0x0000000b0200220c */ /* 0x000fe40003fa5270 */
[----:B------:R-:W-:Y:S02]  /*0730*/  SEL R3, RZ, 0x1, !P0 ;  /* 0x00000001ff037807 */ /* 0x000fe40004000000 */
[----:B------:R-:W-:Y:S02]  /*0740*/  @P2 SEL R6, RZ, 0x1, P5 ;  /* 0x00000001ff062807 */ /* 0x000fe40002800000 */
[----:B------:R-:W-:Y:S01]  /*0750*/  SEL R4, RZ, 0x1, !P1 ;  /* 0x00000001ff047807 */ /* 0x000fe20004800000 */
[----:B------:R0:W2:Y:S01]  /*0760*/  @!UP1 SYNCS.EXCH.64 URZ, [UR6+0x48], UR4 ;  /* 0x00004804063f95b2 */ /* 0x0000a20008000100 */
[----:B------:R-:W-:Y:S01]  /*0770*/  LOP3.LUT R6, R6, R3, RZ, 0xc0, !PT ;  /* 0x0000000306067212 */ /* 0x000fe200078ec0ff */
[----:B------:R-:W-:Y:S01]  /*0780*/  NOP ;  /* 0x0000000000007918 */ /* 0x000fe20000000000 */
[----:B------:R-:W-:Y:S01]  /*0790*/  SEL R4, R4, 0x2, P6 ;  /* 0x0000000204047807 */ /* 0x000fe20003000000 */
[----:B------:R-:W-:Y:S06]  /*07a0*/  @!P3 BRA `(.L_x_3) ;  /* 0x000000000008b947 */ /* 0x000fec0003800000 */
[----:B-12-4-:R-:W-:Y:S01]  /*07b0*/  UCGABAR_ARV ;  /* 0x00000000000079c7 */ /* 0x016fe20008000000 */
[----:B------:R-:W-:Y:S05]  /*07c0*/  BRA `(.L_x_4) ;  /* 0x0000000000047947 */ /* 0x000fea0003800000 */
.L_x_3:
[----:B-12-4-:R-:W-:Y:S01]  /*07d0*/  NOP ;  /* 0x0000000000007918 */ /* 0x016fe20000000000 */
.L_x_4:
[----:B------:R-:W1:Y:S01]  /*07e0*/  LDC R2, c[0x0][0x65c] ;  /* 0x00019700ff027b82 */ /* 0x000e620000000800 */
[----:B------:R-:W-:Y:S01]  /*07f0*/  IMAD.MOV.U32 R3, RZ, RZ, RZ ;  /* 0x000000ffff037224 */ /* 0x000fe200078e00ff */
[----:B-1----:R-:W-:Y:S01]  /*0800*/  ISETP.NE.AND P2, PT, R2, 0x1, PT ;  /* 0x000000010200780c */ /* 0x002fe20003f45270 */
[----:B------:R-:W-:-:S12]  /*0810*/  IMAD.U32 R2, RZ, RZ, UR8 ;  /* 0x00000008ff027e24 */ /* 0x000fd8000f8e00ff */
[----:B------:R-:W1:Y:S01]  /*0820*/  @P2 LDC R15, c[0x0][0x10] ;  /* 0x00000400ff0f2b82 */ /* 0x000e620000000800 */
[----:B------:R-:W-:Y:S02]  /*0830*/  @P2 IMAD.MOV.U32 R9, RZ, RZ, RZ ;  /* 0x000000ffff092224 */ /* 0x000fe400078e00ff */
[----:B------:R-:W-:-:S05]  /*0840*/  @P2 IMAD.MOV.U32 R17, RZ, RZ, RZ ;  /* 0x000000ffff112224 */ /* 0x000fca00078e00ff */
[----:B------:R-:W2:Y:S01]  /*0850*/  @!P2 LDC R11, c[0x0][0xc] ;  /* 0x00000300ff0bab82 */ /* 0x000ea20000000800 */
[----:B-1----:R-:W-:-:S04]  /*0860*/  @P2 IMAD.WIDE.U32 R14, R15, UR8, R8 ;  /* 0x000000080f0e2c25 */ /* 0x002fc8000f8e0008 */
[----:B--2---:R-:W-:-:S04]  /*0870*/  @!P2 IMAD.WIDE.U32 R10, R8, R11, R2 ;  /* 0x0000000b080aa225 */ /* 0x004fc800078e0002 */
[----:B------:R-:W-:Y:S02]  /*0880*/  @P2 IMAD.MOV.U32 R2, RZ, RZ, R14 ;  /* 0x000000ffff022224 */ /* 0x000fe400078e000e */
[----:B------:R-:W-:Y:S02]  /*0890*/  @P2 IMAD.IADD R3, R15, 0x1, R17 ;  /* 0x000000010f032824 */ /* 0x000fe400078e0211 */
[----:B------:R-:W-:Y:S02]  /*08a0*/  @!P2 IMAD.MOV.U32 R2, RZ, RZ, R10 ;  /* 0x000000ffff02a224 */ /* 0x000fe400078e000a */
[----:B------:R-:W-:Y:S01]  /*08b0*/  @!P2 IMAD.MOV.U32 R3, RZ, RZ, R11 ;  /* 0x000000ffff03a224 */ /* 0x000fe200078e000b */
[----:B------:R-:W-:Y:S06]  /*08c0*/  @!P3 BRA `(.L_x_5) ;  /* 0x00000000000cb947 */ /* 0x000fec0003800000 */
[----:B------:R-:W-:Y:S01]  /*08d0*/  UCGABAR_WAIT ;  /* 0x0000000000007dc7 */ /* 0x000fe20008000000 */
[----:B------:R-:W-:Y:S01]  /*08e0*/  CCTL.IVALL ;  /* 0x00000000ff00798f */ /* 0x000fe20002000000 */
[----:B------:R-:W-:Y:S05]  /*08f0*/  BRA `(.L_x_6) ;  /* 0x0000000000047947 */ /* 0x000fea0003800000 */
.L_x_5:
[----:B------:R-:W-:Y:S06]  /*0900*/  BAR.SYNC.DEFER_BLOCKING 0x0 ;  /* 0x0000000000007b1d */ /* 0x000fec0000010000 */
.L_x_6:
[----:B------:R-:W-:Y:S05]  /*0910*/  @!P4 BRA `(.L_x_7) ;  /* 0x0000007400a0c947 */ /* 0x000fea0003800000 */
[----:B------:R-:W-:-:S13]  /*0920*/  ISETP.GT.U32.AND P0, PT, R16, 0x1, PT ;  /* 0x000000011000780c */ /* 0x000fda0003f04070 */
[----:B0-----:R-:W-:Y:S05]  /*0930*/  @P0 EXIT ;  /* 0x000000000000094d */ /* 0x001fea0003800000 */
[----:B------:R-:W-:Y:S01]  /*0940*/  ULDC.64 UR4, c[0x0][0x650] ;  /* 0x0001940000047ab9 */ /* 0x000fe20000000a00 */
[----:B------:R-:W-:Y:S01]  /*0950*/  PRMT R14, RZ, 0x7610, R14 ;  /* 0x00007610ff0e7816 */ /* 0x000fe2000000000e */
[----:B------:R-:W-:Y:S01]  /*0960*/  IMAD.MOV.U32 R10, RZ, RZ, -0x1 ;  /* 0xffffffffff0a7424 */ /* 0x000fe200078e00ff */
[----:B------:R-:W-:Y:S01]  /*0970*/  ISETP.GE.U32.AND P0, PT, R2, UR4, PT ;  /* 0x0000000402007c0c */ /* 0x000fe2000bf06070 */
[----:B------:R-:W-:Y:S02]  /*0980*/  IMAD.MOV.U32 R11, RZ, RZ, -0x1 ;  /* 0xffffffffff0b7424 */ /* 0x000fe400078e00ff */
[----:B------:R-:W-:Y:S01]  /*0990*/  IMAD.MOV.U32 R7, RZ, RZ, -0x1 ;  /* 0xffffffffff077424 */ /* 0x000fe200078e00ff */
[----:B------:R-:W-:-:S13]  /*09a0*/  ISETP.GE.U32.AND.EX P0, PT, R3, UR5, PT, P0 ;  /* 0x0000000503007c0c */ /* 0x000fda000bf06100 */
[----:B------:R-:W-:Y:S05]  /*09b0*/  @P0 BRA `(.L_x_8) ;  /* 0x0000000400280947 */ /* 0x000fea0003800000 */
[----:B------:R-:W0:Y:S01]  /*09c0*/  LDC.64 R22, c[0x0][0x628] ;  /* 0x00018a00ff167b82 */ /* 0x000e220000000a00 */
[----:B------:R-:W-:Y:S02]  /*09d0*/  IMAD.MOV.U32 R10, RZ, RZ, R2 ;  /* 0x000000ffff0a7224 */ /* 0x000fe400078e0002 */
[----:B------:R-:W-:-:S05]  /*09e0*/  IMAD.MOV.U32 R11, RZ, RZ, R3 ;  /* 0x000000ffff0b7224 */ /* 0x000fca00078e0003 */
[----:B------:R-:W1:Y:S08]  /*09f0*/  LDC R18, c[0x0][0x630] ;  /* 0x00018c00ff127b82 */ /* 0x000e700000000800 */
[----:B------:R-:W2:Y:S01]  /*0a00*/  LDC.64 R24, c[0x0][0x620] ;  /* 0x00018800ff187b82 */ /* 0x000ea20000000a00 */
[----:B0-----:R-:W-:-:S04]  /*0a10*/  ISETP.NE.U32.AND P0, PT, R22, RZ, PT ;  /* 0x000000ff1600720c */ /* 0x001fc80003f05070 */
[----:B------:R-:W-:-:S13]  /*0a20*/  ISETP.NE.AND.EX P0, PT, R23, RZ, PT, P0 ;  /* 0x000000ff1700720c */ /* 0x000fda0003f05300 */
[----:B-12---:R-:W-:Y:S05]  /*0a30*/  @!P0 BRA `(.L_x_9) ;  /* 0x0000000000288947 */ /* 0x006fea0003800000 */
[----:B------:R-:W0:Y:S02]  /*0a40*/  LDC R7, c[0x0][0x634] ;  /* 0x00018d00ff077b82 */ /* 0x000e240000000800 */
[----:B0-----:R-:W-:-:S05]  /*0a50*/  IADD3 R7, P0, R2, R7, RZ ;  /* 0x0000000702077210 */ /* 0x001fca0007f1e0ff */
[----:B------:R-:W-:-:S04]  /*0a60*/  IMAD.X R19, RZ, RZ, R3, P0 ;  /* 0x000000ffff137224 */ /* 0x000fc800000e0603 */
[----:B------:R-:W-:-:S04]  /*0a70*/  IMAD.WIDE.U32 R10, R19, R22, RZ ;  /* 0x00000016130a7225 */ /* 0x000fc800078e00ff */
[----:B------:R-:W-:-:S04]  /*0a80*/  IMAD.WIDE.U32 R14, P0, R7, R23, R10 ;  /* 0x00000017070e7225 */ /* 0x000fc8000780000a */
[----:B------:R-:W-:-:S04]  /*0a90*/  IMAD.WIDE.U32 R10, R7, R22, RZ ;  /* 0x00000016070a7225 */ /* 0x000fc800078e00ff */
[----:B------:R-:W-:Y:S01]  /*0aa0*/  IMAD.X R17, RZ, RZ, RZ, P0 ;  /* 0x000000ffff117224 */ /* 0x000fe200000e06ff */
[----:B------:R-:W-:Y:S01]  /*0ab0*/  IADD3 RZ, P0, R11, R14, RZ ;  /* 0x0000000e0bff7210 */ /* 0x000fe20007f1e0ff */
[----:B------:R-:W-:-:S04]  /*0ac0*/  IMAD.MOV.U32 R16, RZ, RZ, R15 ;  /* 0x000000ffff107224 */ /* 0x000fc800078e000f */
[----:B------:R-:W-:-:S08]  /*0ad0*/  IMAD.WIDE.U32.X R10, R19, R23, R16, P0 ;  /* 0x00000017130a7225 */ /* 0x000fd000000e0410 */
.L_x_9:
[----:B------:R-:W0:Y:S01]  /*0ae0*/  LDC.64 R26, c[0x0][0x640] ;  /* 0x00019000ff1a7b82 */ /* 0x000e220000000a00 */
[--C-:B------:R-:W-:Y:S01]  /*0af0*/  SHF.R.U64 R28, R10, R18, R11.reuse ;  /* 0x000000120a1c7219 */ /* 0x100fe2000000120b */
[----:B------:R-:W-:Y:S01]  /*0b00*/  IMAD R29, R13, R20, R8 ;  /* 0x000000140d1d7224 */ /* 0x000fe200078e0208 */
[----:B------:R-:W-:Y:S01]  /*0b10*/  SHF.R.U32.HI R7, RZ, R18, R11 ;  /* 0x00000012ff077219 */ /* 0x000fe2000001160b */
[----:B------:R-:W-:Y:S01]  /*0b20*/  IMAD.MOV.U32 R23, RZ, RZ, 0x1 ;  /* 0x00000001ff177424 */ /* 0x000fe200078e00ff */
[----:B------:R-:W-:-:S03]  /*0b30*/  IADD3 R9, P0, RZ, -R28, RZ ;  /* 0x8000001cff097210 */ /* 0x000fc60007f1e0ff */
[----:B------:R-:W1:Y:S02]  /*0b40*/  LDC R16, c[0x0][0x618] ;  /* 0x00018600ff107b82 */ /* 0x000e640000000800 */
[----:B------:R-:W-:Y:S02]  /*0b50*/  IMAD.X R7, RZ, RZ, ~R7, P0 ;  /* 0x000000ffff077224 */ /* 0x000fe400000e0e07 */
[----:B------:R-:W-:-:S04]  /*0b60*/  IMAD.WIDE.U32 R10, R9, R24, R2 ;  /* 0x00000018090a7225 */ /* 0x000fc800078e0002 */
[----:B------:R-:W2:Y:S01]  /*0b70*/  LDC R15, c[0x0][0x608] ;  /* 0x00018200ff0f7b82 */ /* 0x000ea20000000800 */
[----:B------:R-:W-:-:S04]  /*0b80*/  IMAD R14, R7, R24, RZ ;  /* 0x00000018070e7224 */ /* 0x000fc800078e02ff */
[----:B------:R-:W-:-:S03]  /*0b90*/  IMAD R7, R9, R25, R14 ;  /* 0x0000001909077224 */ /* 0x000fc600078e020e */
[----:B------:R-:W3:Y:S01]  /*0ba0*/  LDC R22, c[0x0][0x658] ;  /* 0x00019600ff167b82 */ /* 0x000ee20000000800 */
[----:B------:R-:W-:Y:S01]  /*0bb0*/  IMAD.IADD R7, R11, 0x1, R7 ;  /* 0x000000010b077824 */ /* 0x000fe200078e0207 */
[----:B0-----:R-:W-:-:S04]  /*0bc0*/  ISETP.NE.U32.AND P0, PT, R26, RZ, PT ;  /* 0x000000ff1a00720c */ /* 0x001fc80003f05070 */
[----:B------:R-:W-:Y:S02]  /*0bd0*/  ISETP.NE.AND.EX P0, PT, R27, RZ, PT, P0 ;  /* 0x000000ff1b00720c */ /* 0x000fe40003f05300 */
[----:B------:R-:W0:Y:S01]  /*0be0*/  LDC R18, c[0x0][0x600] ;  /* 0x00018000ff127b82 */ /* 0x000e220000000800 */
[-CC-:B-1----:R-:W-:Y:S02]  /*0bf0*/  SHF.R.U64 R19, R10, R16.reuse, R7.reuse ;  /* 0x000000100a137219 */ /* 0x182fe40000001207 */
[----:B------:R-:W-:Y:S01]  /*0c00*/  SHF.R.U32.HI R10, RZ, R16, R7 ;  /* 0x00000010ff0a7219 */ /* 0x000fe20000011607 */
[----:B------:R-:W-:-:S04]  /*0c10*/  IMAD.MOV.U32 R7, RZ, RZ, -0x1 ;  /* 0xffffffffff077424 */ /* 0x000fc800078e00ff */
[----:B------:R-:W1:Y:S01]  /*0c20*/  LDC R21, c[0x0][0x648] ;  /* 0x00019200ff157b82 */ /* 0x000e620000000800 */
[-CC-:B--2---:R-:W-:Y:S02]  /*0c30*/  SHF.R.U64 R16, R19, R15.reuse, R10.reuse ;  /* 0x0000000f13107219 */ /* 0x184fe4000000120a */
[----:B------:R-:W-:-:S05]  /*0c40*/  SHF.R.U32.HI R9, RZ, R15, R10 ;  /* 0x0000000fff097219 */ /* 0x000fca000001160a */
[----:B------:R-:W2:Y:S01]  /*0c50*/  LDC R24, c[0x0][0x638] ;  /* 0x00018e00ff187b82 */ /* 0x000ea20000000800 */
[-CC-:B---3--:R-:W-:Y:S02]  /*0c60*/  SHF.R.U64 R20, R16, R22.reuse, R9.reuse ;  /* 0x0000001610147219 */ /* 0x188fe40000001209 */
[-C--:B------:R-:W-:Y:S02]  /*0c70*/  SHF.L.U32 R7, R7, R22.reuse, RZ ;  /* 0x0000001607077219 */ /* 0x080fe400000006ff */
[----:B------:R-:W-:Y:S01]  /*0c80*/  SHF.R.U32.HI R9, RZ, R22, R9 ;  /* 0x00000016ff097219 */ /* 0x000fe20000011609 */
[----:B------:R-:W-:Y:S01]  /*0c90*/  IMAD.MOV.U32 R8, RZ, RZ, R20 ;  /* 0x000000ffff087224 */ /* 0x000fe200078e0014 */
[----:B------:R-:W-:Y:S01]  /*0ca0*/  LOP3.LUT R13, RZ, R7, RZ, 0x33, !PT ;  /* 0x00000007ff0d7212 */ /* 0x000fe200078e33ff */
[----:B------:R-:W3:Y:S01]  /*0cb0*/  LDC R25, c[0x0][0x610] ;  /* 0x00018400ff197b82 */ /* 0x000ee20000000800 */
[----:B------:R-:W-:Y:S05]  /*0cc0*/  @!P0 BRA `(.L_x_10) ;  /* 0x0000000000288947 */ /* 0x000fea0003800000 */
[----:B------:R-:W4:Y:S02]  /*0cd0*/  LDC R7, c[0x0][0x64c] ;  /* 0x00019300ff077b82 */ /* 0x000f240000000800 */
[----:B----4-:R-:W-:-:S05]  /*0ce0*/  IADD3 R7, P0, R20, R7, RZ ;  /* 0x0000000714077210 */ /* 0x010fca0007f1e0ff */
        /* <DEDUP_REMOVED lines=8> */
.L_x_10:
[----:B-1----:R-:W-:Y:S01]  /*0d70*/  SHF.R.U64 R9, R8, R21, R9 ;  /* 0x0000001508097219 */ /* 0x002fe20000001209 */
[----:B0-----:R-:W-:Y:S01]  /*0d80*/  VIADD R10, R18, 0xffffffff ;  /* 0xffffffff120a7836 */ /* 0x001fe20000000000 */
[----:B------:R-:W-:Y:S01]  /*0d90*/  SHF.L.U32 R7, R23, R22, RZ ;  /* 0x0000001617077219 */ /* 0x000fe200000006ff */
[----:B------:R-:W-:Y:S01]  /*0da0*/  IMAD.MOV.U32 R14, RZ, RZ, 0x1 ;  /* 0x00000001ff0e7424 */ /* 0x000fe200078e00ff */
[----:B------:R-:W-:Y:S01]  /*0db0*/  LOP3.LUT R8, R16, R13, RZ, 0xc0, !PT ;  /* 0x0000000d10087212 */ /* 0x000fe200078ec0ff */
[----:B------:R-:W-:Y:S01]  /*0dc0*/  IMAD.MOV R11, RZ, RZ, -R9 ;  /* 0x000000ffff0b7224 */ /* 0x000fe200078e0a09 */
[----:B------:R-:W-:Y:S02]  /*0dd0*/  SEL R12, R12, R29, !P2 ;  /* 0x0000001d0c0c7207 */ /* 0x000fe40005000000 */
[----:B------:R-:W-:Y:S01]  /*0de0*/  LOP3.LUT R10, R19, R10, RZ, 0xc0, !PT ;  /* 0x0000000a130a7212 */ /* 0x000fe200078ec0ff */
[----:B------:R-:W-:Y:S02]  /*0df0*/  IMAD R9, R7, R9, R8 ;  /* 0x0000000907097224 */ /* 0x000fe400078e0208 */
[----:B--2---:R-:W-:-:S02]  /*0e00*/  IMAD R7, R11, R24, R20 ;  /* 0x000000180b077224 */ /* 0x004fc400078e0214 */
[----:B---3--:R-:W-:Y:S02]  /*0e10*/  IMAD R12, R9, R25, R12 ;  /* 0x00000019090c7224 */ /* 0x008fe400078e020c */
[----:B------:R-:W-:-:S05]  /*0e20*/  IMAD R7, R7, R18, R10 ;  /* 0x0000001207077224 */ /* 0x000fca00078e020a */
[----:B------:R-:W-:Y:S02]  /*0e30*/  SEL R11, R7, R12, !P2 ;  /* 0x0000000c070b7207 */ /* 0x000fe40005000000 */
[----:B------:R-:W-:Y:S01]  /*0e40*/  SEL R10, R12, R7, !P2 ;  /* 0x000000070c0a7207 */ /* 0x000fe20005000000 */
[----:B------:R-:W-:-:S07]  /*0e50*/  IMAD.MOV.U32 R7, RZ, RZ, R28 ;  /* 0x000000ffff077224 */ /* 0x000fce00078e001c */
.L_x_8:
[----:B------:R-:W-:-:S08]  /*0e60*/  NOP ;  /* 0x0000000000007918 */ /* 0x000fd00000000000 */
[----:B------:R-:W0:Y:S02]  /*0e70*/  USETMAXREG.TRY_ALLOC.CTAPOOL UP0, 0xe8 ;  /* 0x000000e8000079c8 */ /* 0x000e240008000600 */
[----:B0-----:R-:W-:-:S13]  /*0e80*/  PLOP3.LUT P0, PT, PT, PT, UP0, 0x80, 0x0 ;  /* 0x000000000000781c */ /* 0x001fda0003f0f008 */
[----:B------:R-:W-:Y:S05]  /*0e90*/  @!P0 BRA `(.L_x_8) ;  /* 0xfffffffc00f08947 */ /* 0x000fea000383ffff */
[----:B------:R-:W-:Y:S01]  /*0ea0*/  ULDC.64 UR4, c[0x0][0x598] ;  /* 0x0001660000047ab9 */ /* 0x000fe20000000a00 */
[----:B------:R-:W-:Y:S01]  /*0eb0*/  ULDC.64 UR16, c[0x0][0x208] ;  /* 0x0000820000107ab9 */ /* 0x000fe20000000a00 */
[----:B------:R-:W-:-:S04]  /*0ec0*/  ISETP.NE.U32.AND P0, PT, RZ, UR4, PT ;  /* 0x00000004ff007c0c */ /* 0x000fc8000bf05070 */
[----:B------:R-:W-:-:S13]  /*0ed0*/  ISETP.NE.AND.EX P0, PT, RZ, UR5, PT, P0 ;  /* 0x00000005ff007c0c */ /* 0x000fda000bf05300 */
[----:B------:R-:W-:Y:S05]  /*0ee0*/  @!P0 BRA `(.L_x_11) ;  /* 0x00000000001c8947 */ /* 0x000fea0003800000 */
[----:B------:R-:W0:Y:S02]  /*0ef0*/  LDC.64 R8, c[0x0][0x598] ;  /* 0x00016600ff087b82 */ /* 0x000e240000000a00 */
[----:B0-----:R-:W2:Y:S02]  /*0f00*/  LDG.E.64 R8, desc[UR16][R8.64] ;  /* 0x0000001008087981 */ /* 0x001ea4000c1e1b00 */
[----:B--2---:R-:W-:-:S04]  /*0f10*/  ISETP.NE.U32.AND P0, PT, R8, RZ, PT ;  /* 0x000000ff0800720c */ /* 0x004fc80003f05070 */
[----:B------:R-:W-:-:S13]  /*0f20*/  ISETP.NE.AND.EX P0, PT, R9, RZ, PT, P0 ;  /* 0x000000ff0900720c */ /* 0x000fda0003f05300 */
[----:B------:R-:W-:Y:S05]  /*0f30*/  @!P0 BRA `(.L_x_11) ;  /* 0x0000000000088947 */ /* 0x000fea0003800000 */
[----:B------:R0:W5:Y:S01]  /*0f40*/  LD.E R8, desc[UR16][R8.64] ;  /* 0x0000001008087980 */ /* 0x000162000c101900 */
[----:B------:R-:W-:Y:S05]  /*0f50*/  BRA `(.L_x_12) ;  /* 0x0000000000207947 */ /* 0x000fea0003800000 */
.L_x_11:
[----:B------:R-:W-:Y:S02]  /*0f60*/  ULDC.64 UR4, c[0x0][0x588] ;  /* 0x0001620000047ab9 */ /* 0x000fe40000000a00 */
[----:B------:R-:W-:-:S04]  /*0f70*/  ISETP.NE.U32.AND P0, PT, RZ, UR4, PT ;  /* 0x00000004ff007c0c */ /* 0x000fc8000bf05070 */
[----:B------:R-:W-:-:S13]  /*0f80*/  ISETP.NE.AND.EX P0, PT, RZ, UR5, PT, P0 ;  /* 0x00000005ff007c0c */ /* 0x000fda000bf05300 */
[----:B------:R-:W-:Y:S05]  /*0f90*/  @!P0 BRA `(.L_x_13) ;  /* 0x00000000000c8947 */ /* 0x000fea0003800000 */
[----:B------:R-:W0:Y:S02]  /*0fa0*/  LDC.64 R8, c[0x0][0x588] ;  /* 0x00016200ff087b82 */ /* 0x000e240000000a00 */
[----:B0-----:R1:W5:Y:S01]  /*0fb0*/  LDG.E R8, desc[UR16][R8.64] ;  /* 0x0000001008087981 */ /* 0x001362000c1e1900 */
[----:B------:R-:W-:Y:S05]  /*0fc0*/  BRA `(.L_x_12) ;  /* 0x0000000000047947 */ /* 0x000fea0003800000 */
.L_x_13:
[----:B------:R-:W2:Y:S02]  /*0fd0*/  LDC R8, c[0x0][0x580] ;  /* 0x00016000ff087b82 */ /* 0x000ea40000000800 */
.L_x_12:
[----:B------:R-:W-:Y:S02]  /*0fe0*/  ULDC.64 UR4, c[0x0][0x5a0] ;  /* 0x0001680000047ab9 */ /* 0x000fe40000000a00 */
[----:B------:R-:W-:-:S04]  /*0ff0*/  ISETP.NE.U32.AND P0, PT, RZ, UR4, PT ;  /* 0x00000004ff007c0c */ /* 0x000fc8000bf05070 */
[----:B------:R-:W-:-:S13]  /*1000*/  ISETP.NE.AND.EX P0, PT, RZ, UR5, PT, P0 ;  /* 0x00000005ff007c0c */ /* 0x000fda000bf05300 */
[----:B------:R-:W-:Y:S05]  /*1010*/  @!P0 BRA `(.L_x_14) ;  /* 0x00000000001c8947 */ /* 0x000fea0003800000 */
[----:B------:R-:W3:Y:S02]  /*1020*/  LDC.64 R12, c[0x0][0x5a0] ;  /* 0x00016800ff0c7b82 */ /* 0x000ee40000000a00 */
[----:B---3--:R-:W3:Y:S02]  /*1030*/  LDG.E.64 R12, desc[UR16][R12.64] ;  /* 0x000000100c0c7981 */ /* 0x008ee4000c1e1b00 */
[----:B---3--:R-:W-:-:S04]  /*1040*/  ISETP.NE.U32.AND P0, PT, R12, RZ, PT ;  /* 0x000000ff0c00720c */ /* 0x008fc80003f05070 */
[----:B------:R-:W-:-:S13]  /*1050*/  ISETP.NE.AND.EX P0, PT, R13, RZ, PT, P0 ;  /* 0x000000ff0d00720c */ /* 0x000fda0003f05300 */
[----:B------:R-:W-:Y:S05]  /*1060*/  @!P0 BRA `(.L_x_14) ;  /* 0x0000000000088947 */ /* 0x000fea0003800000 */
[----:B01----:R0:W5:Y:S01]  /*1070*/  LD.E R9, desc[UR16][R12.64] ;  /* 0x000000100c097980 */ /* 0x003162000c101900 */
[----:B------:R-:W-:Y:S05]  /*1080*/  BRA `(.L_x_15) ;  /* 0x0000000000207947 */ /* 0x000fea0003800000 */
.L_x_14:
[----:B------:R-:W-:Y:S02]  /*1090*/  ULDC.64 UR4, c[0x0][0x590] ;  /* 0x0001640000047ab9 */ /* 0x000fe40000000a00 */
[----:B------:R-:W-:-:S04]  /*10a0*/  ISETP.NE.U32.AND P0, PT, RZ, UR4, PT ;  /* 0x00000004ff007c0c */ /* 0x000fc8000bf05070 */
[----:B------:R-:W-:-:S13]  /*10b0*/  ISETP.NE.AND.EX P0, PT, RZ, UR5, PT, P0 ;  /* 0x00000005ff007c0c */ /* 0x000fda000bf05300 */
[----:B------:R-:W-:Y:S05]  /*10c0*/  @!P0 BRA `(.L_x_16) ;  /* 0x00000000000c8947 */ /* 0x000fea0003800000 */
[----:B------:R-:W0:Y:S02]  /*10d0*/  LDC.64 R12, c[0x0][0x590] ;  /* 0x00016400ff0c7b82 */ /* 0x000e240000000a00 */
[----:B01----:R1:W5:Y:S01]  /*10e0*/  LDG.E R9, desc[UR16][R12.64] ;  /* 0x000000100c097981 */ /* 0x003362000c1e1900 */
[----:B------:R-:W-:Y:S05]  /*10f0*/  BRA `(.L_x_15) ;  /* 0x0000000000047947 */ /* 0x000fea0003800000 */
.L_x_16:
[----:B01----:R-:W3:Y:S02]  /*1100*/  LDC R9, c[0x0][0x584] ;  /* 0x00016100ff097b82 */ /* 0x003ee40000000800 */
.L_x_15:
[----:B------:R-:W-:-:S13]  /*1110*/  LOP3.LUT P0, RZ, R14, 0xff, RZ, 0xc0, !PT ;  /* 0x000000ff0eff7812 */ /* 0x000fda000780c0ff */
[----:B------:R-:W-:Y:S05]  /*1120*/  @!P0 EXIT ;  /* 0x000000000000894d */ /* 0x000fea0003800000 */
[----:B------:R-:W-:Y:S01]  /*1130*/  ULDC UR4, c[0x0][0x28c] ;  /* 0x0000a30000047ab9 */ /* 0x000fe20000000800 */
[----:B------:R-:W-:Y:S01]  /*1140*/  LOP3.LUT R142, R4, 0x1, RZ, 0xfc, !PT ;  /* 0x00000001048e7812 */ /* 0x000fe200078efcff */
[----:B------:R-:W-:-:S04]  /*1150*/  UIADD3 UR4, UR4, 0x7f, URZ ;  /* 0x0000007f04047890 */ /* 0x000fc8000fffe03f */
[----:B------:R-:W-:-:S04]  /*1160*/  USHF.R.S32.HI UR5, URZ, 0x1f, UR4 ;  /* 0x0000001f3f057899 */ /* 0x000fc80008011404 */
[----:B------:R-:W-:-:S03]  /*1170*/  ULEA.HI UR5, UR5, UR4, URZ, 0x7 ;  /* 0x0000000405057291 */ /* 0x000fc6000f8f383f */
[----:B------:R-:W-:Y:S01]  /*1180*/  UMOV UR4, URZ ;  /* 0x0000003f00047c82 */ /* 0x000fe20008000000 */
[----:B------:R-:W-:-:S03]  /*1190*/  USHF.R.S32.HI UR9, URZ, 0x7, UR5 ;  /* 0x000000073f097899 */ /* 0x000fc60008011405 */
[----:B------:R-:W-:-:S09]  /*11a0*/  UMOV UR5, URZ ;  /* 0x0000003f00057c82 */ /* 0x000fd20008000000 */
.L_x_171:
[----:B01----:R-:W-:Y:S01]  /*11b0*/  LOP3.LUT R12, R0, 0x80, RZ, 0xc0, !PT ;  /* 0x00000080000c7812 */ /* 0x003fe200078ec0ff */
[----:B------:R-:W0:Y:S01]  /*11c0*/  S2UR UR13, SR_CgaCtaId ;  /* 0x00000000000d79c3 */ /* 0x000e220000008800 */
[----:B------:R-:W-:Y:S01]  /*11d0*/  UMOV UR12, 0x400 ;  /* 0x00000400000c7882 */ /* 0x000fe20000000000 */
[----:B------:R-:W-:Y:S01]  /*11e0*/  UMOV UR6, URZ ;  /* 0x0000003f00067c82 */ /* 0x000fe20008000000 */
[----:B------:R-:W-:Y:S01]  /*11f0*/  SHF.R.U32.HI R12, RZ, 0x7, R12 ;  /* 0x00000007ff0c7819 */ /* 0x000fe2000001160c */
[----:B------:R-:W-:Y:S01]  /*1200*/  UMOV UR7, URZ ;  /* 0x0000003f00077c82 */ /* 0x000fe20008000000 */
[----:B------:R-:W-:Y:S01]  /*1210*/  UMOV UR18, UR5 ;  /* 0x0000000500127c82 */ /* 0x000fe20008000000 */
[----:B------:R-:W-:Y:S02]  /*1220*/  CS2R R16, SRZ ;  /* 0x0000000000107805 */ /* 0x000fe4000001ff00 */
[----:B------:R-:W-:Y:S01]  /*1230*/  CS2R R14, SRZ ;  /* 0x00000000000e7805 */ /* 0x000fe2000001ff00 */
[----:B------:R-:W1:Y:S01]  /*1240*/  LDC R13, c[0x0][0x28c] ;  /* 0x0000a300ff0d7b82 */ /* 0x000e620000000800 */
[----:B------:R-:W4:Y:S01]  /*1250*/  SHFL.IDX PT, R12, R12, RZ, 0x1f ;  /* 0x00001fff0c0c7589 */ /* 0x000f2200000e0000 */
[----:B------:R-:W-:-:S02]  /*1260*/  CS2R R18, SRZ ;  /* 0x0000000000127805 */ /* 0x000fc4000001ff00 */
[----:B------:R-:W-:Y:S02]  /*1270*/  CS2R R20, SRZ ;  /* 0x0000000000147805 */ /* 0x000fe4000001ff00 */
[----:B------:R-:W-:Y:S02]  /*1280*/  CS2R R22, SRZ ;  /* 0x0000000000167805 */ /* 0x000fe4000001ff00 */
[----:B------:R-:W-:Y:S02]  /*1290*/  CS2R R88, SRZ ;  /* 0x0000000000587805 */ /* 0x000fe4000001ff00 */
[----:B------:R-:W-:Y:S02]  /*12a0*/  CS2R R90, SRZ ;  /* 0x00000000005a7805 */ /* 0x000fe4000001ff00 */
[----:B------:R-:W-:Y:S02]  /*12b0*/  CS2R R94, SRZ ;  /* 0x00000000005e7805 */ /* 0x000fe4000001ff00 */
        /* <DEDUP_REMOVED lines=16> */
[----:B-1----:R-:W-:Y:S02]  /*13c0*/  ISETP.GE.AND P0, PT, R13, 0x1, PT ;  /* 0x000000010d00780c */ /* 0x002fe40003f06270 */
[----:B------:R-:W-:Y:S02]  /*13d0*/  CS2R R126, SRZ ;  /* 0x00000000007e7805 */ /* 0x000fe4000001ff00 */
[----:B----4-:R-:W-:-:S02]  /*13e0*/  R2UR UR8, R12 ;  /* 0x000000000c0872ca */ /* 0x010fc400000e0000 */
[----:B------:R-:W-:Y:S02]  /*13f0*/  CS2R R128, SRZ ;  /* 0x0000000000807805 */ /* 0x000fe4000001ff00 */
[----:B------:R-:W-:Y:S02]  /*1400*/  CS2R R130, SRZ ;  /* 0x0000000000827805 */ /* 0x000fe4000001ff00 */
[----:B------:R-:W-:Y:S02]  /*1410*/  CS2R R132, SRZ ;  /* 0x0000000000847805 */ /* 0x000fe4000001ff00 */
[----:B------:R-:W-:Y:S02]  /*1420*/  CS2R R134, SRZ ;  /* 0x0000000000867805 */ /* 0x000fe4000001ff00 */
[----:B------:R-:W-:Y:S02]  /*1430*/  CS2R R136, SRZ ;  /* 0x0000000000887805 */ /* 0x000fe4000001ff00 */
[----:B------:R-:W-:Y:S01]  /*1440*/  CS2R R138, SRZ ;  /* 0x00000000008a7805 */ /* 0x000fe2000001ff00 */
[----:B------:R-:W-:Y:S01]  /*1450*/  IMAD.MOV.U32 R141, RZ, RZ, RZ ;  /* 0x000000ffff8d7224 */ /* 0x000fe200078e00ff */
[----:B------:R-:W-:Y:S01]  /*1460*/  CS2R R24, SRZ ;  /* 0x0000000000187805 */ /* 0x000fe2000001ff00 */
[----:B------:R-:W-:Y:S01]  /*1470*/  IMAD.MOV.U32 R143, RZ, RZ, RZ ;  /* 0x000000ffff8f7224 */ /* 0x000fe200078e00ff */
[----:B---3--:R-:W-:Y:S01]  /*1480*/  CS2R R26, SRZ ;  /* 0x00000000001a7805 */ /* 0x008fe2000001ff00 */
[----:B------:R-:W-:Y:S01]  /*1490*/  IMAD.U32 R144, RZ, RZ, UR4 ;  /* 0x00000004ff907e24 */ /* 0x000fe2000f8e00ff */
[----:B------:R-:W-:Y:S01]  /*14a0*/  CS2R R28, SRZ ;  /* 0x00000000001c7805 */ /* 0x000fe2000001ff00 */
[----:B------:R-:W-:Y:S01]  /*14b0*/  ULEA.HI UR10, UR8, UR8, URZ, 0x1 ;  /* 0x00000008080a7291 */ /* 0x000fe2000f8f083f */
[----:B------:R-:W-:-:S02]  /*14c0*/  CS2R R30, SRZ ;  /* 0x00000000001e7805 */ /* 0x000fc4000001ff00 */
[----:B------:R-:W-:Y:S02]  /*14d0*/  CS2R R32, SRZ ;  /* 0x0000000000207805 */ /* 0x000fe4000001ff00 */
[----:B------:R-:W-:Y:S01]  /*14e0*/  CS2R R34, SRZ ;  /* 0x0000000000227805 */ /* 0x000fe2000001ff00 */
[----:B------:R-:W-:Y:S01]  /*14f0*/  ULOP3.LUT UR11, UR10, 0x7fffe, URZ, 0xc0, !UPT ;  /* 0x0007fffe0a0b7892 */ /* 0x000fe2000f8ec03f */
[----:B------:R-:W-:Y:S01]  /*1500*/  CS2R R36, SRZ ;  /* 0x0000000000247805 */ /* 0x000fe2000001ff00 */
[----:B0-----:R-:W-:Y:S01]  /*1510*/  ULEA UR10, UR13, UR12, 0x18 ;  /* 0x0000000c0d0a7291 */ /* 0x001fe2000f8ec03f */
[----:B------:R-:W-:Y:S01]  /*1520*/  CS2R R38, SRZ ;  /* 0x0000000000267805 */ /* 0x000fe2000001ff00 */
[----:B------:R-:W-:Y:S01]  /*1530*/  UIADD3 UR11, UR8, -UR11, URZ ;  /* 0x8000000b080b7290 */ /* 0x000fe2000fffe03f */
[----:B------:R-:W-:Y:S02]  /*1540*/  CS2R R40, SRZ ;  /* 0x0000000000287805 */ /* 0x000fe4000001ff00 */
[----:B------:R-:W-:Y:S01]  /*1550*/  CS2R R42, SRZ ;  /* 0x00000000002a7805 */ /* 0x000fe2000001ff00 */
[----:B------:R-:W-:Y:S01]  /*1560*/  UMOV UR8, URZ ;  /* 0x0000003f00087c82 */ /* 0x000fe20008000000 */
[----:B------:R-:W-:Y:S01]  /*1570*/  ULEA UR11, UR11, UR10, 0xd ;  /* 0x0000000a0b0b7291 */ /* 0x000fe2000f8e683f */
[----:B------:R-:W-:-:S02]  /*1580*/  CS2R R44, SRZ ;  /* 0x00000000002c7805 */ /* 0x000fc4000001ff00 */
[----:B------:R-:W-:Y:S02]  /*1590*/  CS2R R46, SRZ ;  /* 0x00000000002e7805 */ /* 0x000fe4000001ff00 */
[----:B------:R-:W-:Y:S01]  /*15a0*/  CS2R R48, SRZ ;  /* 0x0000000000307805 */ /* 0x000fe2000001ff00 */
[----:B------:R-:W-:Y:S01]  /*15b0*/  UIADD3 UR11, UR11, 0x100, URZ ;  /* 0x000001000b0b7890 */ /* 0x000fe2000fffe03f */
[----:B------:R-:W-:Y:S02]  /*15c0*/  CS2R R50, SRZ ;  /* 0x0000000000327805 */ /* 0x000fe4000001ff00 */
[----:B------:R-:W-:Y:S02]  /*15d0*/  CS2R R52, SRZ ;  /* 0x0000000000347805 */ /* 0x000fe4000001ff00 */
[----:B------:R-:W-:Y:S01]  /*15e0*/  CS2R R54, SRZ ;  /* 0x0000000000367805 */ /* 0x000fe2000001ff00 */
[----:B------:R-:W-:Y:S01]  /*15f0*/  USHF.R.U32.HI UR11, URZ, 0x4, UR11 ;  /* 0x000000043f0b7899 */ /* 0x000fe2000801160b */
[----:B------:R-:W-:-:S02]  /*1600*/  CS2R R56, SRZ ;  /* 0x0000000000387805 */ /* 0x000fc4000001ff00 */
[----:B------:R-:W-:Y:S02]  /*1610*/  CS2R R58, SRZ ;  /* 0x00000000003a7805 */ /* 0x000fe4000001ff00 */
[----:B------:R-:W-:Y:S01]  /*1620*/  CS2R R60, SRZ ;  /* 0x00000000003c7805 */ /* 0x000fe2000001ff00 */
[----:B------:R-:W-:Y:S01]  /*1630*/  ULOP3.LUT UR11, UR11, 0x3fff, URZ, 0xc0, !UPT ;  /* 0x00003fff0b0b7892 */ /* 0x000fe2000f8ec03f */
        /* <DEDUP_REMOVED lines=12> */
[----:B------:R-:W-:Y:S01]  /*1700*/  CS2R R86, SRZ ;  /* 0x0000000000567805 */ /* 0x000fe2000001ff00 */
[----:B------:R-:W-:Y:S06]  /*1710*/  @!P0 BRA `(.L_x_17) ;  /* 0x0000000800608947 */ /* 0x000fec0003800000 */
[----:B------:R-:W-:-:S13]  /*1720*/  ISETP.NE.AND P1, PT, R142, 0x3, PT ;  /* 0x000000038e00780c */ /* 0x000fda0003f25270 */
[----:B------:R-:W-:Y:S05]  /*1730*/  @!P1 BRA `(.L_x_18) ;  /* 0x0000000000049947 */ /* 0x000fea0003800000 */
[----:B------:R-:W-:Y:S01]  /*1740*/  BPT.TRAP 0x1 ;  /* 0x000000040000795c */ /* 0x000fe20000300000 */
.L_x_18:
[----:B------:R-:W-:Y:S01]  /*1750*/  ULEA UR6, UR5, UR10, 0x3 ;  /* 0x0000000a05067291 */ /* 0x000fe2000f8e183f */
[----:B------:R-:W-:-:S05]  /*1760*/  IMAD.U32 R12, RZ, RZ, UR4 ;  /* 0x00000004ff0c7e24 */ /* 0x000fca000f8e00ff */
[----:B------:R-:W-:-:S04]  /*1770*/  SHF.L.U32 R12, R12, 0x1f, RZ ;  /* 0x0000001f0c0c7819 */ /* 0x000fc800000006ff */
[----:B------:R0:W1:Y:S01]  /*1780*/  SYNCS.PHASECHK.TRANS64.TRYWAIT P0, [UR6], R12 ;  /* 0x0000000cff0075a7 */ /* 0x0000620008000146 */
[----:B------:R-:W-:Y:S05]  /*1790*/  @!P1 BRA `(.L_x_19) ;  /* 0x0000000000049947 */ /* 0x000fea0003800000 */
[----:B------:R-:W-:Y:S01]  /*17a0*/  BPT.TRAP 0x1 ;  /* 0x000000040000795c */ /* 0x000fe20000300000 */
.L_x_19:
[----:B-1----:R-:W-:Y:S05]  /*17b0*/  @P0 BRA `(.L_x_20) ;  /* 0x0000000000080947 */ /* 0x002fea0003800000 */
[----:B------:R-:W1:Y:S02]  /*17c0*/  SYNCS.PHASECHK.TRANS64.TRYWAIT P0, [UR6], R12 ;  /* 0x0000000cff0075a7 */ /* 0x000e640008000146 */
[----:B-1----:R-:W-:Y:S05]  /*17d0*/  @!P0 BRA `(.L_x_21) ;  /* 0x0000007c00648947 */ /* 0x002fea0003800000 */
.L_x_20:
[----:B------:R-:W-:Y:S01]  /*17e0*/  UIADD3 UR6, UR10, 0xc100, URZ ;  /* 0x0000c1000a067890 */ /* 0x000fe2000fffe03f */
[----:B------:R-:W-:Y:S01]  /*17f0*/  WARPGROUP.ARRIVE ;  /* 0x00000000000079c5 */ /* 0x000fe20000000000 */
[----:B------:R-:W-:Y:S01]  /*1800*/  ULOP3.LUT UR8, UR11, 0x10000, URZ, 0xfc, !UPT ;  /* 0x000100000b087892 */ /* 0x000fe2000f8efc3f */
[----:B------:R-:W-:Y:S01]  /*1810*/  CS2R R16, SRZ ;  /* 0x0000000000107805 */ /* 0x000fe2000001ff00 */
[----:B------:R-:W-:Y:S01]  /*1820*/  USHF.R.U32.HI UR6, URZ, 0x4, UR6 ;  /* 0x000000043f067899 */ /* 0x000fe20008011606 */
[----:B------:R-:W-:Y:S01]  /*1830*/  CS2R R14, SRZ ;  /* 0x00000000000e7805 */ /* 0x000fe2000001ff00 */
[----:B------:R-:W-:Y:S01]  /*1840*/  UMOV UR13, 0x40000040 ;  /* 0x40000040000d7882 */ /* 0x000fe20000000000 */
[----:B------:R-:W-:Y:S01]  /*1850*/  UMOV UR15, 0x40000040 ;  /* 0x40000040000f7882 */ /* 0x000fe20000000000 */
[----:B------:R-:W-:Y:S01]  /*1860*/  ULOP3.LUT UR6, UR6, 0x3fff, URZ, 0xc0, !UPT ;  /* 0x00003fff06067892 */ /* 0x000fe2000f8ec03f */
[----:B------:R-:W-:Y:S02]  /*1870*/  CS2R R18, SRZ ;  /* 0x0000000000127805 */ /* 0x000fe4000001ff00 */
[----:B------:R-:W-:-:S02]  /*1880*/  CS2R R20, SRZ ;  /* 0x0000000000147805 */ /* 0x000fc4000001ff00 */
[----:B------:R-:W-:Y:S01]  /*1890*/  CS2R R22, SRZ ;  /* 0x0000000000167805 */ /* 0x000fe2000001ff00 */
[----:B------:R-:W-:Y:S01]  /*18a0*/  ULOP3.LUT UR7, UR6, 0x10000, URZ, 0xfc, !UPT ;  /* 0x0001000006077892 */ /* 0x000fe2000f8efc3f */
[----:B------:R-:W-:Y:S01]  /*18b0*/  CS2R R88, SRZ ;  /* 0x0000000000587805 */ /* 0x000fe2000001ff00 */
[----:B------:R-:W-:Y:S01]  /*18c0*/  ULEA UR6, UR5, UR8, 0xa ;  /* 0x0000000805067291 */ /* 0x000fe2000f8e503f */
[----:B------:R-:W-:Y:S01]  /*18d0*/  CS2R R90, SRZ ;  /* 0x00000000005a7805 */ /* 0x000fe2000001ff00 */
[----:B------:R-:W-:Y:S01]  /*18e0*/  ULEA UR7, UR5, UR7, 0xa ;  /* 0x0000000705077291 */ /* 0x000fe2000f8e503f */
[----:B------:R-:W-:Y:S02]  /*18f0*/  CS2R R94, SRZ ;  /* 0x00000000005e7805 */ /* 0x000fe4000001ff00 */
[----:B------:R-:W-:Y:S02]  /*1900*/  CS2R R92, SRZ ;  /* 0x00000000005c7805 */ /* 0x000fe4000001ff00 */
[----:B------:R-:W-:-:S02]  /*1910*/  CS2R R96, SRZ ;  /* 0x0000000000607805 */ /* 0x000fc4000001ff00 */
[----:B------:R-:W-:Y:S01]  /*1920*/  CS2R R98, SRZ ;  /* 0x0000000000627805 */ /* 0x000fe2000001ff00 */
[----:B------:R-:W-:Y:S01]  /*1930*/  UMOV UR12, UR6 ;  /* 0x00000006000c7c82 */ /* 0x000fe20008000000 */
[----:B------:R-:W-:Y:S01]  /*1940*/  CS2R R100, SRZ ;  /* 0x0000000000647805 */ /* 0x000fe2000001ff00 */
[----:B------:R-:W-:Y:S01]  /*1950*/  UMOV UR14, UR7 ;  /* 0x00000007000e7c82 */ /* 0x000fe20008000000 */
[----:B------:R-:W-:Y:S01]  /*1960*/  CS2R R102, SRZ ;  /* 0x0000000000667805 */ /* 0x000fe2000001ff00 */
[----:B------:R-:W-:Y:S01]  /*1970*/  QGMMA.64x128x32.F32.E4M3.E4M3 R24, gdesc[UR12], RZ, !UPT ;  /* 0x01e000000c1879f3 */ /* 0x000fe2000c7008ff */
[----:B------:R-:W-:Y:S01]  /*1980*/  UIADD3 UR12, UR6, 0x2, URZ ;  /* 0x00000002060c7890 */ /* 0x000fe2000fffe03f */
[----:B------:R-:W-:Y:S01]  /*1990*/  CS2R R104, SRZ ;  /* 0x0000000000687805 */ /* 0x000fe2000001ff00 */
[----:B------:R-:W-:Y:S01]  /*19a0*/  UIADD3 UR14, UR7, 0x2, URZ ;  /* 0x00000002070e7890 */ /* 0x000fe2000fffe03f */
[----:B------:R-:W-:Y:S01]  /*19b0*/  CS2R R106, SRZ ;  /* 0x00000000006a7805 */ /* 0x000fe2000001ff00 */
[----:B------:R-:W-:Y:S01]  /*19c0*/  UMOV UR13, 0x40000040 ;  /* 0x40000040000d7882 */ /* 0x000fe20000000000 */
[----:B------:R-:W-:Y:S01]  /*19d0*/  UMOV UR15, 0x40000040 ;  /* 0x40000040000f7882 */ /* 0x000fe20000000000 */
        /* <DEDUP_REMOVED lines=16> */
[----:B------:R-:W-:Y:S02]  /*1ae0*/  IMAD.MOV.U32 R141, RZ, RZ, RZ ;  /* 0x000000ffff8d7224 */ /* 0x000fe400078e00ff */
[----:B------:R-:W-:Y:S01]  /*1af0*/  IMAD.MOV.U32 R143, RZ, RZ, RZ ;  /* 0x000000ffff8f7224 */ /* 0x000fe200078e00ff */
[----:B------:R-:W-:Y:S01]  /*1b00*/  QGMMA.64x128x32.F32.E4M3.E4M3 R24, gdesc[UR12], R24 ;  /* 0x01e000000c1879f3 */ /* 0x000fe20008700818 */
[----:B------:R-:W-:Y:S02]  /*1b10*/  UIADD3 UR12, UR6, 0x4, URZ ;  /* 0x00000004060c7890 */ /* 0x000fe4000fffe03f */
[----:B------:R-:W-:Y:S01]  /*1b20*/  UIADD3 UR14, UR7, 0x4, URZ ;  /* 0x00000004070e7890 */ /* 0x000fe2000fffe03f */
[----:B------:R-:W-:Y:S01]  /*1b30*/  UMOV UR13, 0x40000040 ;  /* 0x40000040000d7882 */ /* 0x000fe20000000000 */
[----:B------:R-:W-:-:S07]  /*1b40*/  UMOV UR15, 0x40000040 ;  /* 0x40000040000f7882 */ /* 0x000fce0000000000 */
[----:B------:R-:W-:Y:S01]  /*1b50*/  QGMMA.64x128x32.F32.E4M3.E4M3 R24, gdesc[UR12], R24 ;  /* 0x01e000000c1879f3 */ /* 0x000fe20008700818 */
[----:B------:R-:W-:Y:S02]  /*1b60*/  UIADD3 UR14, UR7, 0x6, URZ ;  /* 0x00000006070e7890 */ /* 0x000fe4000fffe03f */
[----:B------:R-:W-:Y:S01]  /*1b70*/  UIADD3 UR12, UR6, 0x6, URZ ;  /* 0x00000006060c7890 */ /* 0x000fe2000fffe03f */
[----:B------:R-:W-:Y:S01]  /*1b80*/  ULDC UR7, c[0x0][0x50c] ;  /* 0x0001430000077ab9 */ /* 0x000fe20000000800 */
[----:B------:R-:W-:Y:S01]  /*1b90*/  UMOV UR13, 0x40000040 ;  /* 0x40000040000d7882 */ /* 0x000fe20000000000 */
[----:B------:R-:W-:Y:S01]  /*1ba0*/  UISETP.NE.AND UP0, UPT, UR7, 0x4, UPT ;  /* 0x000000040700788c */ /* 0x000fe2000bf05270 */
[----:B------:R-:W-:Y:S01]  /*1bb0*/  UMOV UR15, 0x40000040 ;  /* 0x40000040000f7882 */ /* 0x000fe20000000000 */
[----:B------:R-:W-:Y:S02]  /*1bc0*/  UMOV UR6, 0x4 ;  /* 0x0000000400067882 */ /* 0x000fe40000000000 */
[----:B------:R-:W-:-:S06]  /*1bd0*/  USEL UR7, URZ, 0x1, UP0 ;  /* 0x000000013f077887 */ /* 0x000fcc0008000000 */
[----:B------:R-:W-:Y:S01]  /*1be0*/  ISETP.NE.AND P0, PT, RZ, UR7, PT ;  /* 0x00000007ff007c0c */ /* 0x000fe2000bf05270 */
[----:B------:R-:W-:-:S12]  /*1bf0*/  QGMMA.64x128x32.F32.E4M3.E4M3 R24, gdesc[UR12], R24, gsb0 ;  /* 0x01e000000c1879f3 */ /* 0x000fd80008000818 */
[----:B------:R-:W-:Y:S05]  /*1c00*/  @!P0 BRA `(.L_x_22) ;  /* 0x0000000400088947 */ /* 0x000fea0003800000 */
[----:B------:R-:W-:Y:S02]  /*1c10*/  WARPGROUP.DEPBAR.LE gsb0, 0x0 ;  /* 0x00008000000079c5 */ /* 0x000fe40000010000 */
[----:B------:R-:W-:-:S01]  /*1c20*/  FADD R143, RZ, R24 ;  /* 0x00000018ff8f7221 */ /* 0x000fc20000000000 */
[----:B------:R-:W-:Y:S01]  /*1c30*/  FADD R138, RZ, R25 ;  /* 0x00000019ff8a7221 */ /* 0x000fe20000000000 */
        /* <DEDUP_REMOVED lines=62> */
[----:B------:R-:W-:-:S06]  /*2020*/  UMOV UR6, URZ ;  /* 0x0000003f00067c82 */ /* 0x000fcc0008000000 */
.L_x_22:
[----:B------:R-:W-:-:S04]  /*2030*/  UIADD3 UR18, UR5, 0x1, URZ ;  /* 0x0000000105127890 */ /* 0x000fc8000fffe03f */
[----:B------:R-:W-:-:S04]  /*2040*/  UISETP.NE.AND UP0, UPT, UR18, 0x3, UPT ;  /* 0x000000031200788c */ /* 0x000fc8000bf05270 */
[----:B------:R-:W-:Y:S02]  /*2050*/  USEL UR8, URZ, 0x1, UP0 ;  /* 0x000000013f087887 */ /* 0x000fe40008000000 */
[----:B------:R-:W-:Y:S02]  /*2060*/  USEL UR18, UR18, URZ, UP0 ;  /* 0x0000003f12127287 */ /* 0x000fe40008000000 */
[----:B------:R-:W-:-:S06]  /*2070*/  ULOP3.LUT UR8, UR4, UR8, URZ, 0x3c, !UPT ;  /* 0x0000000804087292 */ /* 0x000fcc000f8e3c3f */
[----:B------:R-:W-:Y:S01]  /*2080*/  IMAD.U32 R144, RZ, RZ, UR8 ;  /* 0x00000008ff907e24 */ /* 0x000fe2000f8e00ff */
[----:B------:R-:W-:-:S06]  /*2090*/  UMOV UR8, 0x1 ;  /* 0x0000000100087882 */ /* 0x000fcc0000000000 */
.L_x_17:
[----:B------:R-:W-:-:S04]  /*20a0*/  UISETP.LT.AND UP0, UPT, UR9, 0x1, UPT ;  /* 0x000000010900788c */ /* 0x000fc8000bf01270 */
[----:B------:R-:W-:-:S04]  /*20b0*/  USEL UR12, UR9, 0x1, UP0 ;  /* 0x00000001090c7887 */ /* 0x000fc80008000000 */
[----:B------:R-:W-:-:S04]  /*20c0*/  UIADD3 UR12, UR9, -UR12, URZ ;  /* 0x8000000c090c7290 */ /* 0x000fc8000fffe03f */
[----:B------:R-:W-:-:S06]  /*20d0*/  UISETP.GE.AND UP0, UPT, UR12, 0x1, UPT ;  /* 0x000000010c00788c */ /* 0x000fcc000bf06270 */
[----:B------:R-:W-:-:S13]  /*20e0*/  PLOP3.LUT P0, PT, PT, PT, UP0, 0x80, 0x0 ;  /* 0x000000000000781c */ /* 0x000fda0003f0f008 */
[----:B------:R-:W-:Y:S05]  /*20f0*/  @!P0 BRA `(.L_x_23) ;  /* 0x0000000800388947 */ /* 0x000fea0003800000 */
[----:B01----:R-:W-:Y:S01]  /*2100*/  IMAD.U32 R12, RZ, RZ, UR12 ;  /* 0x0000000cff0c7e24 */ /* 0x003fe2000f8e00ff */
[----:B------:R-:W-:Y:S01]  /*2110*/  ULDC UR19, c[0x0][0x50c] ;  /* 0x0001430000137ab9 */ /* 0x000fe20000000800 */
[----:B------:R-:W-:-:S07]  /*2120*/  IMAD.U32 R13, RZ, RZ, UR5 ;  /* 0x00000005ff0d7e24 */ /* 0x000fce000f8e00ff */
.L_x_31:
[----:B------:R-:W-:-:S13]  /*2130*/  ISETP.NE.AND P1, PT, R142, 0x3, PT ;  /* 0x000000038e00780c */ /* 0x000fda0003f25270 */
[----:B------:R-:W-:Y:S05]  /*2140*/  @!P1 BRA `(.L_x_24) ;  /* 0x0000000000049947 */ /* 0x000fea0003800000 */
[----:B------:R-:W-:Y:S01]  /*2150*/  BPT.TRAP 0x1 ;  /* 0x000000040000795c */ /* 0x000fe20000300000 */
.L_x_24:
[----:B------:R-:W0:Y:S01]  /*2160*/  S2UR UR12, SR_CgaCtaId ;  /* 0x00000000000c79c3 */ /* 0x000e220000008800 */
[----:B------:R-:W-:Y:S01]  /*2170*/  UMOV UR10, 0x400 ;  /* 0x00000400000a7882 */ /* 0x000fe20000000000 */
[----:B------:R-:W-:Y:S01]  /*2180*/  SHF.L.U32 R140, R144, 0x1f, RZ ;  /* 0x0000001f908c7819 */ /* 0x000fe200000006ff */
[----:B0-----:R-:W-:-:S04]  /*2190*/  ULEA UR10, UR12, UR10, 0x18 ;  /* 0x0000000a0c0a7291 */ /* 0x001fc8000f8ec03f */
[----:B------:R-:W-:-:S09]  /*21a0*/  ULEA UR12, UR18, UR10, 0x3 ;  /* 0x0000000a120c7291 */ /* 0x000fd2000f8e183f */
[----:B------:R0:W1:Y:S01]  /*21b0*/  SYNCS.PHASECHK.TRANS64.TRYWAIT P0, [UR12], R140 ;  /* 0x0000008cff0075a7 */ /* 0x000062000800014c */
[----:B------:R-:W-:Y:S05]  /*21c0*/  @!P1 BRA `(.L_x_25) ;  /* 0x0000000000049947 */ /* 0x000fea0003800000 */
[----:B------:R-:W-:Y:S01]  /*21d0*/  BPT.TRAP 0x1 ;  /* 0x000000040000795c */ /* 0x000fe20000300000 */
.L_x_25:
[----:B-1----:R-:W-:Y:S05]  /*21e0*/  @P0 BRA `(.L_x_26) ;  /* 0x0000000000080947 */ /* 0x002fea0003800000 */
[----:B------:R-:W1:Y:S02]  /*21f0*/  SYNCS.PHASECHK.TRANS64.TRYWAIT P0, [UR12], R140 ;  /* 0x0000008cff0075a7 */ /* 0x000e64000800014c */
[----:B-1----:R-:W-:Y:S05]  /*2200*/  @!P0 BRA `(.L_x_27) ;  /* 0x0000007000f08947 */ /* 0x002fea0003800000 */
.L_x_26:
[----:B------:R-:W-:Y:S01]  /*2210*/  UIADD3 UR12, UR10, 0xc100, URZ ;  /* 0x0000c1000a0c7890 */ /* 0x000fe2000fffe03f */
[----:B------:R-:W-:Y:S01]  /*2220*/  WARPGROUP.ARRIVE ;  /* 0x00000000000079c5 */ /* 0x000fe20000000000 */
[----:B------:R-:W-:Y:S02]  /*2230*/  UISETP.NE.AND UP0, UPT, UR7, URZ, UPT ;  /* 0x0000003f0700728c */ /* 0x000fe4000bf05270 */
[----:B------:R-:W-:Y:S02]  /*2240*/  USHF.R.U32.HI UR12, URZ, 0x4, UR12 ;  /* 0x000000043f0c7899 */ /* 0x000fe4000801160c */
[----:B------:R-:W-:Y:S02]  /*2250*/  USEL UR8, UR8, URZ, !UP0 ;  /* 0x0000003f08087287 */ /* 0x000fe4000c000000 */
[----:B------:R-:W-:Y:S02]  /*2260*/  ULOP3.LUT UR12, UR12, 0x3fff, URZ, 0xc0, !UPT ;  /* 0x00003fff0c0c7892 */ /* 0x000fe4000f8ec03f */
[----:B------:R-:W-:-:S02]  /*2270*/  UISETP.NE.U32.AND UP0, UPT, UR8, URZ, UPT ;  /* 0x0000003f0800728c */ /* 0x000fc4000bf05070 */
[----:B------:R-:W-:Y:S02]  /*2280*/  ULOP3.LUT UR7, UR11, 0x10000, URZ, 0xfc, !UPT ;  /* 0x000100000b077892 */ /* 0x000fe4000f8efc3f */
[----:B------:R-:W-:Y:S02]  /*2290*/  ULOP3.LUT UR8, UR12, 0x10000, URZ, 0xfc, !UPT ;  /* 0x000100000c087892 */ /* 0x000fe4000f8efc3f */
[----:B------:R-:W-:Y:S02]  /*22a0*/  ULEA UR7, UR18, UR7, 0xa ;  /* 0x0000000712077291 */ /* 0x000fe4000f8e503f */
[----:B------:R-:W-:Y:S01]  /*22b0*/  ULEA UR8, UR18, UR8, 0xa ;  /* 0x0000000812087291 */ /* 0x000fe2000f8e503f */
[----:B------:R-:W-:Y:S01]  /*22c0*/  UMOV UR13, 0x40000040 ;  /* 0x40000040000d7882 */ /* 0x000fe20000000000 */
[----:B------:R-:W-:Y:S01]  /*22d0*/  UMOV UR15, 0x40000040 ;  /* 0x40000040000f7882 */ /* 0x000fe20000000000 */
[----:B------:R-:W-:Y:S02]  /*22e0*/  UIADD3 UR6, UR6, 0x4, URZ ;  /* 0x0000000406067890 */ /* 0x000fe4000fffe03f */
[----:B------:R-:W-:-:S02]  /*22f0*/  UMOV UR12, UR7 ;  /* 0x00000007000c7c82 */ /* 0x000fc40008000000 */
[----:B------:R-:W-:Y:S02]  /*2300*/  UMOV UR14, UR8 ;  /* 0x00000008000e7c82 */ /* 0x000fe40008000000 */
[----:B------:R-:W-:Y:S01]  /*2310*/  QGMMA.64x128x32.F32.E4M3.E4M3 R24, gdesc[UR12], R24, UP0 ;  /* 0x01e000000c1879f3 */ /* 0x000fe2000bf00818 */
[----:B------:R-:W-:Y:S02]  /*2320*/  UIADD3 UR12, UR7, 0x2, URZ ;  /* 0x00000002070c7890 */ /* 0x000fe4000fffe03f */
[----:B------:R-:W-:Y:S01]  /*2330*/  UIADD3 UR14, UR8, 0x2, URZ ;  /* 0x00000002080e7890 */ /* 0x000fe2000fffe03f */
[----:B------:R-:W-:Y:S01]  /*2340*/  UMOV UR13, 0x40000040 ;  /* 0x40000040000d7882 */ /* 0x000fe20000000000 */
[----:B------:R-:W-:Y:S01]  /*2350*/  UMOV UR15, 0x40000040 ;  /* 0x40000040000f7882 */ /* 0x000fe20000000000 */
[----:B------:R-:W-:-:S06]  /*2360*/  UISETP.NE.AND UP0, UPT, UR6, UR19, UPT ;  /* 0x000000130600728c */ /* 0x000fcc000bf05270 */
        /* <DEDUP_REMOVED lines=8> */
[----:B------:R-:W-:Y:S01]  /*23f0*/  UMOV UR13, 0x40000040 ;  /* 0x40000040000d7882 */ /* 0x000fe20000000000 */
[----:B------:R-:W-:Y:S01]  /*2400*/  UMOV UR15, 0x40000040 ;  /* 0x40000040000f7882 */ /* 0x000fe20000000000 */
[----:B------:R-:W-:-:S06]  /*2410*/  USEL UR7, URZ, 0x1, UP0 ;  /* 0x000000013f077887 */ /* 0x000fcc0008000000 */
[----:B------:R-:W-:Y:S01]  /*2420*/  ISETP.NE.AND P0, PT, RZ, UR7, PT ;  /* 0x00000007ff007c0c */ /* 0x000fe2000bf05270 */
[----:B------:R-:W-:Y:S03]  /*2430*/  QGMMA.64x128x32.F32.E4M3.E4M3 R24, gdesc[UR12], R24, gsb0 ;  /* 0x01e000000c1879f3 */ /* 0x000fe60008000818 */
[----:B------:R-:W-:-:S09]  /*2440*/  WARPGROUP.DEPBAR.LE gsb0, 0x1 ;  /* 0x00008000000079c5 */ /* 0x000fd20000010100 */
[----:B------:R-:W-:Y:S05]  /*2450*/  @!P0 BRA `(.L_x_28) ;  /* 0x0000000400088947 */ /* 0x000fea0003800000 */
[----:B------:R-:W-:Y:S02]  /*2460*/  WARPGROUP.DEPBAR.LE gsb0, 0x0 ;  /* 0x00008000000079c5 */ /* 0x000fe40000010000 */
[----:B------:R-:W-:-:S01]  /*2470*/  FADD R143, R24, R143 ;  /* 0x0000008f188f7221 */ /* 0x000fc20000000000 */
[----:B------:R-:W-:Y:S01]  /*2480*/  FADD R138, R25, R138 ;  /* 0x0000008a198a7221 */ /* 0x000fe20000000000 */
        /* <DEDUP_REMOVED lines=62> */
[----:B------:R-:W-:-:S06]  /*2870*/  UMOV UR6, URZ ;  /* 0x0000003f00067c82 */ /* 0x000fcc0008000000 */
.L_x_28:
[----:B------:R-:W-:Y:S05]  /*2880*/  @!P1 BRA `(.L_x_29) ;  /* 0x0000000000049947 */ /* 0x000fea0003800000 */
[----:B------:R-:W-:Y:S01]  /*2890*/  BPT.TRAP 0x1 ;  /* 0x000000040000795c */ /* 0x000fe20000300000 */
.L_x_29:
[----:B------:R-:W-:-:S13]  /*28a0*/  ISETP.NE.AND P0, PT, R6, RZ, PT ;  /* 0x000000ff0600720c */ /* 0x000fda0003f05270 */
[----:B01----:R-:W-:-:S05]  /*28b0*/  @P0 LEA R140, R13, UR10, 0x3 ;  /* 0x0000000a0d8c0c11 */ /* 0x003fca000f8e18ff */
[----:B------:R-:W-:-:S05]  /*28c0*/  @P0 VIADD R140, R140, 0x18 ;  /* 0x000000188c8c0836 */ /* 0x000fca0000000000 */
[----:B------:R-:W-:-:S04]  /*28d0*/  @P0 PRMT R140, R5, 0x654, R140 ;  /* 0x00000654058c0816 */ /* 0x000fc8000000008c */
[----:B------:R0:W-:Y:S01]  /*28e0*/  @P0 SYNCS.ARRIVE.TRANS64.RED.A1T0 RZ, [R140+URZ], RZ ;  /* 0x000000ff8cff09a7 */ /* 0x0001e2000810043f */
[----:B------:R-:W-:-:S13]  /*28f0*/  ISETP.GT.U32.AND P0, PT, R4, 0x1, PT ;  /* 0x000000010400780c */ /* 0x000fda0003f04070 */
[----:B0-----:R-:W-:Y:S05]  /*2900*/  @P0 BRA `(.L_x_30) ;  /* 0x0000000000040947 */ /* 0x001fea0003800000 */
[----:B------:R-:W-:Y:S01]  /*2910*/  BPT.TRAP 0x1 ;  /* 0x000000040000795c */ /* 0x000fe20000300000 */
.L_x_30:
[----:B------:R-:W-:Y:S01]  /*2920*/  UIADD3 UR18, UR18, 0x1, URZ ;  /* 0x0000000112127890 */ /* 0x000fe2000fffe03f */
[C---:B------:R-:W-:Y:S01]  /*2930*/  ISETP.GT.AND P1, PT, R12.reuse, 0x1, PT ;  /* 0x000000010c00780c */ /* 0x040fe20003f24270 */
[----:B------:R-:W-:Y:S02]  /*2940*/  VIADD R13, R13, 0x1 ;  /* 0x000000010d0d7836 */ /* 0x000fe40000000000 */
[----:B------:R-:W-:Y:S01]  /*2950*/  UISETP.NE.AND UP0, UPT, UR18, 0x3, UPT ;  /* 0x000000031200788c */ /* 0x000fe2000bf05270 */
[----:B------:R-:W-:Y:S02]  /*2960*/  VIADD R12, R12, 0xffffffff ;  /* 0xffffffff0c0c7836 */ /* 0x000fe40000000000 */
[C---:B------:R-:W-:Y:S01]  /*2970*/  ISETP.NE.AND P0, PT, R13.reuse, 0x3, PT ;  /* 0x000000030d00780c */ /* 0x040fe20003f05270 */
[----:B------:R-:W-:Y:S02]  /*2980*/  USEL UR8, URZ, 0x1, UP0 ;  /* 0x000000013f087887 */ /* 0x000fe40008000000 */
[----:B------:R-:W-:Y:S01]  /*2990*/  USEL UR18, UR18, URZ, UP0 ;  /* 0x0000003f12127287 */ /* 0x000fe20008000000 */
[----:B------:R-:W-:-:S03]  /*29a0*/  SEL R13, R13, RZ, P0 ;  /* 0x000000ff0d0d7207 */ /* 0x000fc60000000000 */
[----:B------:R-:W-:Y:S01]  /*29b0*/  LOP3.LUT R144, R144, UR8, RZ, 0x3c, !PT ;  /* 0x0000000890907c12 */ /* 0x000fe2000f8e3cff */
[----:B------:R-:W-:Y:S01]  /*29c0*/  UMOV UR8, 0x1 ;  /* 0x0000000100087882 */ /* 0x000fe20000000000 */
[----:B------:R-:W-:Y:S06]  /*29d0*/  @P1 BRA `(.L_x_31) ;  /* 0xfffffff400d41947 */ /* 0x000fec000383ffff */
.L_x_23:
[----:B------:R-:W-:Y:S01]  /*29e0*/  UISETP.NE.AND UP0, UPT, UR6, URZ, UPT ;  /* 0x0000003f0600728c */ /* 0x000fe2000bf05270 */
[----:B01----:R-:W0:Y:S03]  /*29f0*/  LDC R12, c[0x0][0x28c] ;  /* 0x0000a300ff0c7b82 */ /* 0x003e260000000800 */
[----:B------:R-:W-:-:S06]  /*2a00*/  USEL UR6, URZ, 0x1, !UP0 ;  /* 0x000000013f067887 */ /* 0x000fcc000c000000 */
[----:B------:R-:W-:Y:S02]  /*2a10*/  ISETP.NE.AND P0, PT, RZ, UR6, PT ;  /* 0x00000006ff007c0c */ /* 0x000fe4000bf05270 */
[----:B0-----:R-:W-:-:S11]  /*2a20*/  ISETP.GE.AND P1, PT, R12, 0x1, PT ;  /* 0x000000010c00780c */ /* 0x001fd60003f26270 */
[----:B------:R-:W-:Y:S05]  /*2a30*/  @!P0 BRA `(.L_x_32) ;  /* 0x0000000400048947 */ /* 0x000fea0003800000 */
[----:B------:R-:W-:Y:S02]  /*2a40*/  WARPGROUP.DEPBAR.LE gsb0, 0x0 ;  /* 0x00008000000079c5 */ /* 0x000fe40000010000 */
[----:B------:R-:W-:Y:S01]  /*2a50*/  FADD R143, R24, R143 ;  /* 0x0000008f188f7221 */ /* 0x000fe20000000000 */
        /* <DEDUP_REMOVED lines=62> */
[----:B------:R-:W-:-:S07]  /*2e40*/  FADD R16, R16, R87 ;  /* 0x0000005710107221 */ /* 0x000fce0000000000 */
.L_x_32:
[----:B------:R-:W-:Y:S02]  /*2e50*/  WARPGROUP.DEPBAR.LE gsb0, 0x0 ;  /* 0x00008000000079c5 */ /* 0x000fe40000010000 */
[----:B------:R-:W-:Y:S05]  /*2e60*/  @!P1 BRA `(.L_x_33) ;  /* 0x0000000000549947 */ /* 0x000fea0003800000 */
[----:B------:R-:W-:-:S13]  /*2e70*/  ISETP.NE.AND P0, PT, R142, 0x3, PT ;  /* 0x000000038e00780c */ /* 0x000fda0003f05270 */
[----:B------:R-:W-:Y:S05]  /*2e80*/  @!P0 BRA `(.L_x_34) ;  /* 0x0000000000048947 */ /* 0x000fea0003800000 */
[----:B------:R-:W-:Y:S01]  /*2e90*/  BPT.TRAP 0x1 ;  /* 0x000000040000795c */ /* 0x000fe20000300000 */
.L_x_34:
[----:B------:R-:W-:Y:S01]  /*2ea0*/  ISETP.NE.AND P0, PT, R6, RZ, PT ;  /* 0x000000ff0600720c */ /* 0x000fe20003f05270 */
[----:B------:R-:W-:Y:S01]  /*2eb0*/  BSSY B0, `(.L_x_35) ;  /* 0x000000e000007945 */ /* 0x000fe20003800000 */
[----:B------:R-:W-:-:S11]  /*2ec0*/  ISETP.GT.U32.AND P1, PT, R4, 0x1, PT ;  /* 0x000000010400780c */ /* 0x000fd60003f24070 */
[----:B------:R-:W-:Y:S05]  /*2ed0*/  @!P0 BRA `(.L_x_36) ;  /* 0x00000000002c8947 */ /* 0x000fea0003800000 */
[----:B------:R-:W-:-:S04]  /*2ee0*/  UISETP.LT.AND UP0, UPT, UR9, 0x1, UPT ;  /* 0x000000010900788c */ /* 0x000fc8000bf01270 */
[----:B------:R-:W-:-:S04]  /*2ef0*/  USEL UR8, UR9, 0x1, UP0 ;  /* 0x0000000109087887 */ /* 0x000fc80008000000 */
[----:B------:R-:W-:-:S04]  /*2f00*/  UIADD3 UR8, UR5, UR9, -UR8 ;  /* 0x0000000905087290 */ /* 0x000fc8000fffe808 */
[----:B------:R-:W-:-:S04]  /*2f10*/  UIMAD.WIDE.U32 UR6, UR8, -0x55555555, URZ ;  /* 0xaaaaaaab080678a5 */ /* 0x000fc8000f8e003f */
[----:B------:R-:W-:-:S04]  /*2f20*/  USHF.R.U32.HI UR6, URZ, 0x1, UR7 ;  /* 0x000000013f067899 */ /* 0x000fc80008011607 */
[----:B------:R-:W-:-:S04]  /*2f30*/  UIMAD UR8, UR6, -0x3, UR8 ;  /* 0xfffffffd060878a4 */ /* 0x000fc8000f8e0208 */
[----:B------:R-:W-:-:S04]  /*2f40*/  ULEA UR8, UR8, UR10, 0x3 ;  /* 0x0000000a08087291 */ /* 0x000fc8000f8e183f */
[----:B------:R-:W-:-:S06]  /*2f50*/  UIADD3 UR8, UR8, 0x18, URZ ;  /* 0x0000001808087890 */ /* 0x000fcc000fffe03f */
[----:B------:R-:W-:-:S05]  /*2f60*/  IMAD.U32 R12, RZ, RZ, UR8 ;  /* 0x00000008ff0c7e24 */ /* 0x000fca000f8e00ff */
[----:B------:R-:W-:-:S04]  /*2f70*/  PRMT R12, R5, 0x654, R12 ;  /* 0x00000654050c7816 */ /* 0x000fc8000000000c */
[----:B------:R0:W-:Y:S03]  /*2f80*/  SYNCS.ARRIVE.TRANS64.RED.A1T0 RZ, [R12+URZ], RZ ;  /* 0x000000ff0cff79a7 */ /* 0x0001e6000810043f */
.L_x_36:
[----:B------:R-:W-:Y:S05]  /*2f90*/  BSYNC B0 ;  /* 0x0000000000007941 */ /* 0x000fea0003800000 */
.L_x_35:
[----:B------:R-:W-:Y:S05]  /*2fa0*/  @P1 BRA `(.L_x_33) ;  /* 0x0000000000041947 */ /* 0x000fea0003800000 */
[----:B------:R-:W-:Y:S01]  /*2fb0*/  BPT.TRAP 0x1 ;  /* 0x000000040000795c */ /* 0x000fe20000300000 */
.L_x_33:
[----:B------:R-:W1:Y:S01]  /*2fc0*/  LDC R26, c[0x0][0x288] ;  /* 0x0000a200ff1a7b82 */ /* 0x000e620000000800 */
[--C-:B0-----:R-:W-:Y:S01]  /*2fd0*/  SHF.R.U32.HI R12, RZ, 0x2, R0.reuse ;  /* 0x00000002ff0c7819 */ /* 0x101fe20000011600 */
[----:B------:R-:W-:Y:S01]  /*2fe0*/  IMAD.SHL.U32 R29, R11, 0x80, RZ ;  /* 0x000000800b1d7824 */ /* 0x000fe200078e00ff */
[----:B------:R-:W-:Y:S01]  /*2ff0*/  SHF.R.U32.HI R25, RZ, 0x7, R0 ;  /* 0x00000007ff197819 */ /* 0x000fe20000011600 */
[----:B------:R-:W-:Y:S01]  /*3000*/  UIADD3 UR5, UR9, UR5, URZ ;  /* 0x0000000509057290 */ /* 0x000fe2000fffe03f */
[----:B------:R-:W-:Y:S01]  /*3010*/  LOP3.LUT R13, R12, 0x7, RZ, 0xc0, !PT ;  /* 0x000000070c0d7812 */ /* 0x000fe200078ec0ff */
[----:B------:R-:W-:Y:S01]  /*3020*/  IMAD.SHL.U32 R31, R10, 0x80, RZ ;  /* 0x000000800a1f7824 */ /* 0x000fe200078e00ff */
[----:B------:R-:W-:Y:S01]  /*3030*/  LOP3.LUT R12, R25, 0x1, RZ, 0xc0, !PT ;  /* 0x00000001190c7812 */ /* 0x000fe200078ec0ff */
[----:B------:R-:W-:Y:S01]  /*3040*/  UISETP.GT.U32.AND UP0, UPT, UR5, 0x2, UPT ;  /* 0x000000020500788c */ /* 0x000fe2000bf04070 */
[----:B------:R-:W-:Y:S01]  /*3050*/  LOP3.LUT R24, R0, 0x60, RZ, 0xc0, !PT ;  /* 0x0000006000187812 */ /* 0x000fe200078ec0ff */
[----:B------:R-:W-:Y:S01]  /*3060*/  ULDC UR12, c[0x0][0x284] ;  /* 0x0000a100000c7ab9 */ /* 0x000fe20000000800 */
[----:B------:R-:W-:Y:S01]  /*3070*/  UISETP.GE.U32.AND UP1, UPT, UR9, 0x3, UPT ;  /* 0x000000030900788c */ /* 0x000fe2000bf26070 */
[----:B------:R-:W-:Y:S01]  /*3080*/  IMAD.SHL.U32 R30, R12, 0x40, RZ ;  /* 0x000000400c1e7824 */ /* 0x000fe200078e00ff */
[----:B------:R-:W-:Y:S01]  /*3090*/  SHF.R.U32.HI R28, RZ, 0x1, R24 ;  /* 0x00000001ff1c7819 */ /* 0x000fe20000011618 */
[----:B------:R-:W-:Y:S01]  /*30a0*/  UISETP.LT.U32.AND UP0, UPT, UR9, 0x3, UP0 ;  /* 0x000000030900788c */ /* 0x000fe20008701070 */
[----:B------:R-:W-:Y:S01]  /*30b0*/  LOP3.LUT R24, R0, 0x3, RZ, 0xc0, !PT ;  /* 0x0000000300187812 */ /* 0x000fe200078ec0ff */
[----:B------:R-:W-:Y:S01]  /*30c0*/  UIMAD.WIDE.U32 UR6, UR5, -0x55555555, URZ ;  /* 0xaaaaaaab050678a5 */ /* 0x000fe2000f8e003f */
[--C-:B------:R-:W-:Y:S01]  /*30d0*/  IADD3 R25, RZ, -R28, -R13.reuse ;  /* 0x8000001cff197210 */ /* 0x100fe20007ffe80d */
[----:B------:R-:W-:Y:S01]  /*30e0*/  USEL UR8, URZ, 0x1, !UP0 ;  /* 0x000000013f087887 */ /* 0x000fe2000c000000 */
[----:B------:R-:W-:Y:S01]  /*30f0*/  LOP3.LUT R13, R30, 0x40, R13, 0xe2, !PT ;  /* 0x000000401e0d7812 */ /* 0x000fe200078ee20d */
[----:B------:R-:W-:Y:S01]  /*3100*/  ULDC.64 UR10, c[0x0][0x5d0] ;  /* 0x00017400000a7ab9 */ /* 0x000fe20000000a00 */
[----:B------:R-:W-:Y:S01]  /*3110*/  SHF.R.S32.HI R34, RZ, 0x1f, R7 ;  /* 0x0000001fff227819 */ /* 0x000fe20000011407 */
[----:B------:R-:W-:Y:S01]  /*3120*/  IMAD R12, R12, -0x40, R25 ;  /* 0xffffffc00c0c7824 */ /* 0x000fe200078e0219 */
[----:B------:R-:W-:Y:S01]  /*3130*/  USHF.R.U32.HI UR6, URZ, 0x1, UR7 ;  /* 0x000000013f067899 */ /* 0x000fe20008011607 */
[----:B-1----:R-:W-:Y:S01]  /*3140*/  IMAD R30, R24, -0x2, R26 ;  /* 0xfffffffe181e7824 */ /* 0x002fe200078e021a */
[----:B------:R-:W-:Y:S01]  /*3150*/  ISETP.GE.AND P0, PT, R29, R26, PT ;  /* 0x0000001a1d00720c */ /* 0x000fe20003f06270 */
[----:B------:R-:W-:Y:S01]  /*3160*/  IMAD.SHL.U32 R24, R0, 0x2, RZ ;  /* 0x0000000200187824 */ /* 0x000fe200078e00ff */
[----:B------:R-:W-:Y:S01]  /*3170*/  ULOP3.LUT UR4, UR4, UR8, URZ, 0x3c, !UPT ;  /* 0x0000000804047292 */ /* 0x000fe2000f8e3c3f */
[----:B------:R-:W-:Y:S01]  /*3180*/  IMAD R32, R34, UR10, RZ ;  /* 0x0000000a22207c24 */ /* 0x000fe2000f8e02ff */
[----:B------:R-:W-:Y:S01]  /*3190*/  ISETP.GE.OR P0, PT, R31, UR12, P0 ;  /* 0x0000000c1f007c0c */ /* 0x000fe20008706670 */
[----:B------:R-:W-:Y:S01]  /*31a0*/  IMAD.WIDE R26, R10, 0x80, RZ ;  /* 0x000000800a1a7825 */ /* 0x000fe200078e02ff */
[----:B------:R-:W-:Y:S01]  /*31b0*/  LOP3.LUT R24, R29, 0x6, R24, 0xf8, !PT ;  /* 0x000000061d187812 */ /* 0x000fe200078ef818 */
[----:B------:R-:W-:Y:S01]  /*31c0*/  UIMAD UR5, UR6, -0x3, UR5 ;  /* 0xfffffffd060578a4 */ /* 0x000fe2000f8e0205 */
[----:B------:R-:W-:Y:S01]  /*31d0*/  IADD3 R36, -R31, UR12, R12 ;  /* 0x0000000c1f247c10 */ /* 0x000fe2000fffe10c */
[----:B------:R-:W-:Y:S01]  /*31e0*/  IMAD R33, R7, UR11, R32 ;  /* 0x0000000b07217c24 */ /* 0x000fe2000f8e0220 */
[----:B------:R-:W-:Y:S01]  /*31f0*/  SHF.R.S32.HI R25, RZ, 0x1f, R24 ;  /* 0x0000001fff197819 */ /* 0x000fe20000011418 */
[----:B------:R-:W-:Y:S01]  /*3200*/  @UP1 ULOP3.LUT UR4, UR4, 0x1, UR6, 0x78, !UPT ;  /* 0x0000000104041892 */ /* 0x000fe2000f8e7806 */
[----:B------:R-:W-:Y:S01]  /*3210*/  LOP3.LUT R35, R26, R13, R28, 0xfe, !PT ;  /* 0x0000000d1a237212 */ /* 0x000fe200078efe1c */
[----:B------:R-:W-:-:S02]  /*3220*/  IMAD.IADD R29, R30, 0x1, -R29 ;  /* 0x000000011e1d7824 */ /* 0x000fc400078e0a1d */
[----:B------:R-:W-:-:S04]  /*3230*/  IMAD.WIDE.U32 R10, R7, UR10, R24 ;  /* 0x0000000a070a7c25 */ /* 0x000fc8000f8e0018 */
[----:B------:R-:W-:Y:S02]  /*3240*/  IMAD.IADD R11, R11, 0x1, R33 ;  /* 0x000000010b0b7824 */ /* 0x000fe400078e0221 */
[----:B------:R-:W-:Y:S01]  /*3250*/  IMAD.MOV.U32 R28, RZ, RZ, -0x1 ;  /* 0xffffffffff1c7424 */ /* 0x000fe200078e00ff */
[----:B------:R-:W-:Y:S06]  /*3260*/  @P0 BRA `(.L_x_37) ;  /* 0x0000004400a40947 */ /* 0x000fec0003800000 */
[----:B------:R-:W0:Y:S01]  /*3270*/  LDC.64 R32, c[0x0][0x5c8] ;  /* 0x00017200ff207b82 */ /* 0x000e220000000a00 */
[----:B------:R-:W-:Y:S01]  /*3280*/  ULDC.64 UR6, c[0x0][0x5c0] ;  /* 0x0001700000067ab9 */ /* 0x000fe20000000a00 */
[----:B------:R-:W-:Y:S01]  /*3290*/  BSSY B0, `(.L_x_37) ;  /* 0x0000466000007945 */ /* 0x000fe20003800000 */
[-C--:B0-----:R-:W-:Y:S02]  /*32a0*/  IMAD R12, R27, R32.reuse, RZ ;  /* 0x000000201b0c7224 */ /* 0x081fe400078e02ff */
[----:B------:R-:W-:-:S04]  /*32b0*/  IMAD.WIDE.U32 R10, R35, R32, R10 ;  /* 0x00000020230a7225 */ /* 0x000fc800078e000a */
[----:B------:R-:W-:Y:S01]  /*32c0*/  IMAD R31, R35, R33, R12 ;  /* 0x00000021231f7224 */ /* 0x000fe200078e020c */
[----:B------:R-:W-:Y:S02]  /*32d0*/  LEA R13, P0, R32, R10, 0x3 ;  /* 0x0000000a200d7211 */ /* 0x000fe400078018ff */
[----:B------:R-:W-:Y:S01]  /*32e0*/  IADD3 R12, P1, R10, UR6, RZ ;  /* 0x000000060a0c7c10 */ /* 0x000fe2000ff3e0ff */
[----:B------:R-:W-:Y:S01]  /*32f0*/  IMAD.IADD R31, R11, 0x1, R31 ;  /* 0x000000010b1f7824 */ /* 0x000fe200078e021f */
[----:B------:R-:W-:-:S04]  /*3300*/  IADD3 R10, P3, R13, UR6, RZ ;  /* 0x000000060d0a7c10 */ /* 0x000fc8000ff7e0ff */
[----:B------:R-:W-:Y:S02]  /*3310*/  LEA.HI.X R11, R32, R31, R33, 0x3, P0 ;  /* 0x0000001f200b7211 */ /* 0x000fe400000f1c21 */
[----:B---3-5:R-:W-:Y:S02]  /*3320*/  FSETP.NEU.AND P0, PT, R9, RZ, PT ;  /* 0x000000ff0900720b */ /* 0x028fe40003f0d000 */
[----:B------:R-:W-:Y:S02]  /*3330*/  IADD3.X R13, R31, UR7, RZ, P1, !PT ;  /* 0x000000071f0d7c10 */ /* 0x000fe40008ffe4ff */
[----:B------:R-:W-:-:S09]  /*3340*/  IADD3.X R11, R11, UR7, RZ, P3, !PT ;  /* 0x000000070b0b7c10 */ /* 0x000fd20009ffe4ff */
[----:B------:R-:W-:Y:S05]  /*3350*/  @!P0 BRA `(.L_x_38) ;  /* 0x00000034005c8947 */ /* 0x000fea0003800000 */
[----:B------:R-:W-:Y:S01]  /*3360*/  ULDC.64 UR6, c[0x0][0x5b8] ;  /* 0x00016e0000067ab9 */ /* 0x000fe20000000a00 */
[----:B------:R-:W-:Y:S01]  /*3370*/  ISETP.GE.AND P0, PT, R36, 0x1, PT ;  /* 0x000000012400780c */ /* 0x000fe20003f06270 */
[----:B------:R-:W-:Y:S01]  /*3380*/  IMAD R32, R34, UR6, RZ ;  /* 0x0000000622207c24 */ /* 0x000fe2000f8e02ff */
[----:B------:R-:W-:Y:S01]  /*3390*/  ULDC.64 UR10, c[0x0][0x5a8] ;  /* 0x00016a00000a7ab9 */ /* 0x000fe20000000a00 */
[----:B------:R-:W-:Y:S01]  /*33a0*/  IMAD.WIDE.U32 R30, R7, UR6, R24 ;  /* 0x00000006071e7c25 */ /* 0x000fe2000f8e0018 */
[----:B------:R-:W-:Y:S01]  /*33b0*/  ISETP.LT.OR P4, PT, R29, 0x1, !P0 ;  /* 0x000000011d00780c */ /* 0x000fe20004781670 */
[----:B------:R-:W-:Y:S02]  /*33c0*/  BSSY B1, `(.L_x_39) ;  /* 0x000000c000017945 */ /* 0x000fe40003800000 */
[----:B------:R-:W-:Y:S01]  /*33d0*/  IMAD R7, R7, UR7, R32 ;  /* 0x0000000707077c24 */ /* 0x000fe2000f8e0220 */
[----:B------:R-:W-:-:S03]  /*33e0*/  ULDC.64 UR6, c[0x0][0x5b0] ;  /* 0x00016c0000067ab9 */ /* 0x000fc60000000a00 */
[----:B------:R-:W-:Y:S02]  /*33f0*/  IMAD.IADD R31, R31, 0x1, R7 ;  /* 0x000000011f1f7824 */ /* 0x000fe400078e0207 */
[----:B------:R-:W-:Y:S02]  /*3400*/  IMAD R7, R27, UR6, RZ ;  /* 0x000000061b077c24 */ /* 0x000fe4000f8e02ff */
[----:B------:R-:W-:-:S04]  /*3410*/  IMAD.WIDE.U32 R24, R35, UR6, R30 ;  /* 0x0000000623187c25 */ /* 0x000fc8000f8e001e */
[----:B------:R-:W-:Y:S01]  /*3420*/  IMAD R7, R35, UR7, R7 ;  /* 0x0000000723077c24 */ /* 0x000fe2000f8e0207 */
[----:B------:R-:W-:-:S04]  /*3430*/  IADD3 R24, P1, R24, UR10, RZ ;  /* 0x0000000a18187c10 */ /* 0x000fc8000ff3e0ff */
[--C-:B------:R-:W-:Y:S02]  /*3440*/  IADD3.X R25, R25, UR11, R7.reuse, P1, !PT ;  /* 0x0000000b19197c10 */ /* 0x100fe40008ffe407 */
[----:B------:R-:W-:Y:S01]  /*3450*/  PRMT R7, RZ, 0x7610, R7 ;  /* 0x00007610ff077816 */ /* 0x000fe20000000007 */
[----:B------:R-:W-:Y:S06]  /*3460*/  @P4 BRA `(.L_x_40) ;  /* 0x0000000000044947 */ /* 0x000fec0003800000 */
[----:B------:R0:W5:Y:S02]  /*3470*/  LDG.E.U8 R7, desc[UR16][R24.64] ;  /* 0x0000001018077981 */ /* 0x000164000c1e1100 */
.L_x_40:
[----:B------:R-:W-:Y:S05]  /*3480*/  BSYNC B1 ;  /* 0x0000000000017941 */ /* 0x000fea0003800000 */
.L_x_39:
[----:B-----5:R-:W-:Y:S01]  /*3490*/  LOP3.LUT R7, R7, 0xff, RZ, 0xc0, !PT ;  /* 0x000000ff07077812 */ /* 0x020fe200078ec0ff */
[----:B------:R-:W-:Y:S01]  /*34a0*/  BSSY B1, `(.L_x_41) ;  /* 0x000000b000017945 */ /* 0x000fe20003800000 */
[----:B------:R-:W-:Y:S02]  /*34b0*/  ISETP.LT.OR P3, PT, R29, 0x2, !P0 ;  /* 0x000000021d00780c */ /* 0x000fe40004761670 */
[----:B------:R-:W-:-:S05]  /*34c0*/  F2FP.F16.E4M3.UNPACK_B R7, R7 ;  /* 0x00000007ff07723e */ /* 0x000fca00020006ff */
[----:B------:R-:W-:Y:S01]  /*34d0*/  HADD2.F32 R32, -RZ, R7.H0_H0 ;  /* 0x20000007ff207230 */ /* 0x000fe20000004100 */
[----:B------:R-:W-:-:S04]  /*34e0*/  PRMT R7, RZ, 0x7610, R7 ;  /* 0x00007610ff077816 */ /* 0x000fc80000000007 */
[----:B------:R-:W-:-:S04]  /*34f0*/  FMUL R32, R32, R9 ;  /* 0x0000000920207220 */ /* 0x000fc80000400000 */
[----:B--2---:R-:W-:-:S05]  /*3500*/  FFMA R32, R143, R8, R32 ;  /* 0x000000088f207223 */ /* 0x004fca0000000020 */
[----:B------:R-:W-:-:S05]  /*3510*/  F2FP.SATFINITE.E4M3.F32.PACK_AB_MERGE_C R33, RZ, R32, RZ ;  /* 0x00000020ff21723e */ /* 0x000fca00048070ff */
[----:B------:R1:W-:Y:S01]  /*3520*/  @!P4 STG.E.U8 desc[UR16][R12.64], R33 ;  /* 0x000000210c00c986 */ /* 0x0003e2000c101110 */
[----:B------:R-:W-:Y:S05]  /*3530*/  @P3 BRA `(.L_x_42) ;  /* 0x0000000000043947 */ /* 0x000fea0003800000 */
[----:B------:R2:W5:Y:S02]  /*3540*/  LDG.E.U8 R7, desc[UR16][R24.64+0x1] ;  /* 0x0000011018077981 */ /* 0x000564000c1e1100 */
.L_x_42:
[----:B------:R-:W-:Y:S05]  /*3550*/  BSYNC B1 ;  /* 0x0000000000017941 */ /* 0x000fea0003800000 */
.L_x_41:
[----:B-----5:R-:W-:Y:S01]  /*3560*/  LOP3.LUT R7, R7, 0xff, RZ, 0xc0, !PT ;  /* 0x000000ff07077812 */ /* 0x020fe200078ec0ff */
[----:B------:R-:W-:Y:S01]  /*3570*/  BSSY B1, `(.L_x_43) ;  /* 0x0000013000017945 */ /* 0x000fe20003800000 */
[----:B-1----:R-:W-:Y:S02]  /*3580*/  IADD3 R33, P1, R35, 0x8, RZ ;  /* 0x0000000823217810 */ /* 0x002fe40007f3e0ff */
[----:B------:R-:W-:-:S03]  /*3590*/  F2FP.F16.E4M3.UNPACK_B R7, R7 ;  /* 0x00000007ff07723e */ /* 0x000fc600020006ff */
[----:B------:R-:W-:Y:S01]  /*35a0*/  IMAD.X R27, RZ, RZ, R27, P1 ;  /* 0x000000ffff1b7224 */ /* 0x000fe200008e061b */
[----:B------:R-:W-:Y:S01]  /*35b0*/  ISETP.GE.AND P1, PT, R36, 0x9, PT ;  /* 0x000000092400780c */ /* 0x000fe20003f26270 */
[----:B------:R-:W-:Y:S02]  /*35c0*/  HADD2.F32 R26, -RZ, R7.H0_H0 ;  /* 0x20000007ff1a7230 */ /* 0x000fe40000004100 */
[----:B------:R-:W-:Y:S01]  /*35d0*/  IMAD.WIDE.U32 R30, R33, UR6, R30 ;  /* 0x00000006211e7c25 */ /* 0x000fe2000f8e001e */
[----:B------:R-:W-:-:S03]  /*35e0*/  ISETP.LT.OR P5, PT, R29, 0x1, !P1 ;  /* 0x000000011d00780c */ /* 0x000fc60004fa1670 */
[----:B------:R-:W-:Y:S01]  /*35f0*/  FMUL R7, R26, R9 ;  /* 0x000000091a077220 */ /* 0x000fe20000400000 */
[----:B------:R-:W-:-:S03]  /*3600*/  IMAD R26, R27, UR6, RZ ;  /* 0x000000061b1a7c24 */ /* 0x000fc6000f8e02ff */
[----:B------:R-:W-:Y:S01]  /*3610*/  FFMA R7, R138, R8, R7 ;  /* 0x000000088a077223 */ /* 0x000fe20000000007 */
[----:B------:R-:W-:Y:S01]  /*3620*/  IMAD R33, R33, UR7, R26 ;  /* 0x0000000721217c24 */ /* 0x000fe2000f8e021a */
[----:B------:R-:W-:-:S03]  /*3630*/  IADD3 R26, P4, R30, UR10, RZ ;  /* 0x0000000a1e1a7c10 */ /* 0x000fc6000ff9e0ff */
[----:B------:R-:W-:Y:S02]  /*3640*/  F2FP.SATFINITE.E4M3.F32.PACK_AB_MERGE_C R35, RZ, R7, RZ ;  /* 0x00000007ff23723e */ /* 0x000fe400048070ff */
[----:B------:R-:W-:Y:S02]  /*3650*/  IADD3.X R27, R31, UR11, R33, P4, !PT ;  /* 0x0000000b1f1b7c10 */ /* 0x000fe4000a7fe421 */
[----:B------:R-:W-:Y:S01]  /*3660*/  PRMT R7, RZ, 0x7610, R7 ;  /* 0x00007610ff077816 */ /* 0x000fe20000000007 */
[----:B------:R1:W-:Y:S01]  /*3670*/  @!P3 STG.E.U8 desc[UR16][R12.64+0x1], R35 ;  /* 0x000001230c00b986 */ /* 0x0003e2000c101110 */
[----:B------:R-:W-:Y:S05]  /*3680*/  @P5 BRA `(.L_x_44) ;  /* 0x0000000000045947 */ /* 0x000fea0003800000 */
[----:B------:R3:W5:Y:S02]  /*3690*/  LDG.E.U8 R7, desc[UR16][R26.64] ;  /* 0x000000101a077981 */ /* 0x000764000c1e1100 */
.L_x_44:
[----:B------:R-:W-:Y:S05]  /*36a0*/  BSYNC B1 ;  /* 0x0000000000017941 */ /* 0x000fea0003800000 */
.L_x_43:
[----:B-----5:R-:W-:Y:S01]  /*36b0*/  LOP3.LUT R7, R7, 0xff, RZ, 0xc0, !PT ;  /* 0x000000ff07077812 */ /* 0x020fe200078ec0ff */
[----:B------:R-:W-:Y:S01]  /*36c0*/  BSSY B1, `(.L_x_45) ;  /* 0x000000b000017945 */ /* 0x000fe20003800000 */
[----:B------:R-:W-:Y:S02]  /*36d0*/  ISETP.LT.OR P3, PT, R29, 0x2, !P1 ;  /* 0x000000021d00780c */ /* 0x000fe40004f61670 */
[----:B------:R-:W-:-:S05]  /*36e0*/  F2FP.F16.E4M3.UNPACK_B R7, R7 ;  /* 0x00000007ff07723e */ /* 0x000fca00020006ff */
[----:B------:R-:W-:Y:S01]  /*36f0*/  HADD2.F32 R30, -RZ, R7.H0_H0 ;  /* 0x20000007ff1e7230 */ /* 0x000fe20000004100 */
[----:B------:R-:W-:-:S04]  /*3700*/  PRMT R7, RZ, 0x7610, R7 ;  /* 0x00007610ff077816 */ /* 0x000fc80000000007 */
[----:B------:R-:W-:-:S04]  /*3710*/  FMUL R30, R30, R9 ;  /* 0x000000091e1e7220 */ /* 0x000fc80000400000 */
[----:B------:R-:W-:-:S05]  /*3720*/  FFMA R30, R141, R8, R30 ;  /* 0x000000088d1e7223 */ /* 0x000fca000000001e */
[----:B------:R-:W-:-:S05]  /*3730*/  F2FP.SATFINITE.E4M3.F32.PACK_AB_MERGE_C R31, RZ, R30, RZ ;  /* 0x0000001eff1f723e */ /* 0x000fca00048070ff */
[----:B------:R4:W-:Y:S01]  /*3740*/  @!P5 STG.E.U8 desc[UR16][R10.64], R31 ;  /* 0x0000001f0a00d986 */ /* 0x0009e2000c101110 */
[----:B------:R-:W-:Y:S05]  /*3750*/  @P3 BRA `(.L_x_46) ;  /* 0x0000000000043947 */ /* 0x000fea0003800000 */
[----:B------:R0:W5:Y:S02]  /*3760*/  LDG.E.U8 R7, desc[UR16][R26.64+0x1] ;  /* 0x000001101a077981 */ /* 0x000164000c1e1100 */
.L_x_46:
[----:B------:R-:W-:Y:S05]  /*3770*/  BSYNC B1 ;  /* 0x0000000000017941 */ /* 0x000fea0003800000 */
.L_x_45:
[----:B-----5:R-:W-:Y:S01]  /*3780*/  LOP3.LUT R7, R7, 0xff, RZ, 0xc0, !PT ;  /* 0x000000ff07077812 */ /* 0x020fe200078ec0ff */
[----:B------:R-:W-:Y:S01]  /*3790*/  BSSY B1, `(.L_x_47) ;  /* 0x000000b000017945 */ /* 0x000fe20003800000 */
[----:B------:R-:W-:Y:S02]  /*37a0*/  ISETP.LT.OR P4, PT, R29, 0x9, !P0 ;  /* 0x000000091d00780c */ /* 0x000fe40004781670 */
[----:B------:R-:W-:-:S05]  /*37b0*/  F2FP.F16.E4M3.UNPACK_B R7, R7 ;  /* 0x00000007ff07723e */ /* 0x000fca00020006ff */
[----:B------:R-:W-:-:S05]  /*37c0*/  HADD2.F32 R30, -RZ, R7.H0_H0 ;  /* 0x20000007ff1e7230 */ /* 0x000fca0000004100 */
[----:B------:R-:W-:-:S04]  /*37d0*/  FMUL R7, R30, R9 ;  /* 0x000000091e077220 */ /* 0x000fc80000400000 */
[----:B------:R-:W-:-:S05]  /*37e0*/  FFMA R7, R136, R8, R7 ;  /* 0x0000000888077223 */ /* 0x000fca0000000007 */
[----:B----4-:R-:W-:Y:S02]  /*37f0*/  F2FP.SATFINITE.E4M3.F32.PACK_AB_MERGE_C R31, RZ, R7, RZ ;  /* 0x00000007ff1f723e */ /* 0x010fe400048070ff */
[----:B------:R-:W-:-:S03]  /*3800*/  PRMT R7, RZ, 0x7610, R7 ;  /* 0x00007610ff077816 */ /* 0x000fc60000000007 */
[----:B------:R4:W-:Y:S01]  /*3810*/  @!P3 STG.E.U8 desc[UR16][R10.64+0x1], R31 ;  /* 0x0000011f0a00b986 */ /* 0x0009e2000c101110 */
[----:B------:R-:W-:Y:S05]  /*3820*/  @P4 BRA `(.L_x_48) ;  /* 0x0000000000044947 */ /* 0x000fea0003800000 */
[----:B------:R0:W5:Y:S02]  /*3830*/  LDG.E.U8 R7, desc[UR16][R24.64+0x8] ;  /* 0x0000081018077981 */ /* 0x000164000c1e1100 */
.L_x_48:
[----:B------:R-:W-:Y:S05]  /*3840*/  BSYNC B1 ;  /* 0x0000000000017941 */ /* 0x000fea0003800000 */
.L_x_47:
        /* <DEDUP_REMOVED lines=8> */
[----:B----4-:R-:W-:-:S05]  /*38d0*/  F2FP.SATFINITE.E4M3.F32.PACK_AB_MERGE_C R31, RZ, R30, RZ ;  /* 0x0000001eff1f723e */ /* 0x010fca00048070ff */
[----:B------:R4:W-:Y:S01]  /*38e0*/  @!P4 STG.E.U8 desc[UR16][R12.64+0x8], R31 ;  /* 0x0000081f0c00c986 */ /* 0x0009e2000c101110 */
[----:B------:R-:W-:Y:S05]  /*38f0*/  @P3 BRA `(.L_x_50) ;  /* 0x0000000000043947 */ /* 0x000fea0003800000 */
[----:B------:R0:W5:Y:S02]  /*3900*/  LDG.E.U8 R7, desc[UR16][R24.64+0x9] ;  /* 0x0000091018077981 */ /* 0x000164000c1e1100 */
.L_x_50:
[----:B------:R-:W-:Y:S05]  /*3910*/  BSYNC B1 ;  /* 0x0000000000017941 */ /* 0x000fea0003800000 */
.L_x_49:
        /* <DEDUP_REMOVED lines=12> */
.L_x_52:
[----:B------:R-:W-:Y:S05]  /*39e0*/  BSYNC B1 ;  /* 0x0000000000017941 */ /* 0x000fea0003800000 */
.L_x_51:
        /* <DEDUP_REMOVED lines=12> */
.L_x_54:
[----:B------:R-:W-:Y:S05]  /*3ab0*/  BSYNC B1 ;  /* 0x0000000000017941 */ /* 0x000fea0003800000 */
.L_x_53:
        /* <DEDUP_REMOVED lines=12> */
.L_x_56:
[----:B------:R-:W-:Y:S05]  /*3b80*/  BSYNC B1 ;  /* 0x0000000000017941 */ /* 0x000fea0003800000 */
.L_x_55:
        /* <DEDUP_REMOVED lines=12> */
.L_x_58:
[----:B------:R-:W-:Y:S05]  /*3c50*/  BSYNC B1 ;  /* 0x0000000000017941 */ /* 0x000fea0003800000 */
.L_x_57:
        /* <DEDUP_REMOVED lines=12> */
.L_x_60:
[----:B------:R-:W-:Y:S05]  /*3d20*/  BSYNC B1 ;  /* 0x0000000000017941 */ /* 0x000fea0003800000 */
.L_x_59:
        /* <DEDUP_REMOVED lines=12> */
.L_x_62:
[----:B------:R-:W-:Y:S05]  /*3df0*/  BSYNC B1 ;  /* 0x0000000000017941 */ /* 0x000fea0003800000 */
.L_x_61:
        /* <DEDUP_REMOVED lines=12> */
.L_x_64:
[----:B------:R-:W-:Y:S05]  /*3ec0*/  BSYNC B1 ;  /* 0x0000000000017941 */ /* 0x000fea0003800000 */
.L_x_63:
        /* <DEDUP_REMOVED lines=12> */
.L_x_66:
[----:B------:R-:W-:Y:S05]  /*3f90*/  BSYNC B1 ;  /* 0x0000000000017941 */ /* 0x000fea0003800000 */
.L_x_65:
        /* <DEDUP_REMOVED lines=12> */
.L_x_68:
[----:B------:R-:W-:Y:S05]  /*4060*/  BSYNC B1 ;  /* 0x0000000000017941 */ /* 0x000fea0003800000 */
.L_x_67:
        /* <DEDUP_REMOVED lines=12> */
.L_x_70:
[----:B------:R-:W-:Y:S05]  /*4130*/  BSYNC B1 ;  /* 0x0000000000017941 */ /* 0x000fea0003800000 */
.L_x_69:
        /* <DEDUP_REMOVED lines=12> */
.L_x_72:
[----:B------:R-:W-:Y:S05]  /*4200*/  BSYNC B1 ;  /* 0x0000000000017941 */ /* 0x000fea0003800000 */
.L_x_71:
        /* <DEDUP_REMOVED lines=12> */
.L_x_74:
[----:B------:R-:W-:Y:S05]  /*42d0*/  BSYNC B1 ;  /* 0x0000000000017941 */ /* 0x000fea0003800000 */
.L_x_73:
        /* <DEDUP_REMOVED lines=12> */
.L_x_76:
[----:B------:R-:W-:Y:S05]  /*43a0*/  BSYNC B1 ;  /* 0x0000000000017941 */ /* 0x000fea0003800000 */
.L_x_75:
        /* <DEDUP_REMOVED lines=12> */
.L_x_78:
[----:B------:R-:W-:Y:S05]  /*4470*/  BSYNC B1 ;  /* 0x0000000000017941 */ /* 0x000fea0003800000 */
.L_x_77:
        /* <DEDUP_REMOVED lines=12> */
.L_x_80:
[----:B------:R-:W-:Y:S05]  /*4540*/  BSYNC B1 ;  /* 0x0000000000017941 */ /* 0x000fea0003800000 */
.L_x_79:
        /* <DEDUP_REMOVED lines=12> */
.L_x_82:
[----:B------:R-:W-:Y:S05]  /*4610*/  BSYNC B1 ;  /* 0x0000000000017941 */ /* 0x000fea0003800000 */
.L_x_81:
        /* <DEDUP_REMOVED lines=12> */
.L_x_84:
[----:B------:R-:W-:Y:S05]  /*46e0*/  BSYNC B1 ;  /* 0x0000000000017941 */ /* 0x000fea0003800000 */
.L_x_83:
        /* <DEDUP_REMOVED lines=12> */
.L_x_86:
[----:B------:R-:W-:Y:S05]  /*47b0*/  BSYNC B1 ;  /* 0x0000000000017941 */ /* 0x000fea0003800000 */
.L_x_85:
        /* <DEDUP_REMOVED lines=12> */
.L_x_88:
[----:B------:R-:W-:Y:S05]  /*4880*/  BSYNC B1 ;  /* 0x0000000000017941 */ /* 0x000fea0003800000 */
.L_x_87:
        /* <DEDUP_REMOVED lines=12> */
.L_x_90:
[----:B------:R-:W-:Y:S05]  /*4950*/  BSYNC B1 ;  /* 0x0000000000017941 */ /* 0x000fea0003800000 */
.L_x_89:
        /* <DEDUP_REMOVED lines=12> */
.L_x_92:
[----:B------:R-:W-:Y:S05]  /*4a20*/  BSYNC B1 ;  /* 0x0000000000017941 */ /* 0x000fea0003800000 */
.L_x_91:
        /* <DEDUP_REMOVED lines=12> */
.L_x_94:
[----:B------:R-:W-:Y:S05]  /*4af0*/  BSYNC B1 ;  /* 0x0000000000017941 */ /* 0x000fea0003800000 */
.L_x_93:
        /* <DEDUP_REMOVED lines=12> */
.L_x_96:
[----:B------:R-:W-:Y:S05]  /*4bc0*/  BSYNC B1 ;  /* 0x0000000000017941 */ /* 0x000fea0003800000 */
.L_x_95:
        /* <DEDUP_REMOVED lines=12> */
.L_x_98:
[----:B------:R-:W-:Y:S05]  /*4c90*/  BSYNC B1 ;  /* 0x0000000000017941 */ /* 0x000fea0003800000 */
.L_x_97:
        /* <DEDUP_REMOVED lines=12> */
.L_x_100:
[----:B------:R-:W-:Y:S05]  /*4d60*/  BSYNC B1 ;  /* 0x0000000000017941 */ /* 0x000fea0003800000 */
.L_x_99:
        /* <DEDUP_REMOVED lines=12> */
.L_x_102:
[----:B------:R-:W-:Y:S05]  /*4e30*/  BSYNC B1 ;  /* 0x0000000000017941 */ /* 0x000fea0003800000 */
.L_x_101:
        /* <DEDUP_REMOVED lines=12> */
.L_x_104:
[----:B------:R-:W-:Y:S05]  /*4f00*/  BSYNC B1 ;  /* 0x0000000000017941 */ /* 0x000fea0003800000 */
.L_x_103:
        /* <DEDUP_REMOVED lines=12> */
.L_x_106:
[----:B------:R-:W-:Y:S05]  /*4fd0*/  BSYNC B1 ;  /* 0x0000000000017941 */ /* 0x000fea0003800000 */
.L_x_105:
        /* <DEDUP_REMOVED lines=12> */
.L_x_108:
[----:B------:R-:W-:Y:S05]  /*50a0*/  BSYNC B1 ;  /* 0x0000000000017941 */ /* 0x000fea0003800000 */
.L_x_107:
        /* <DEDUP_REMOVED lines=12> */
.L_x_110:
[----:B------:R-:W-:Y:S05]  /*5170*/  BSYNC B1 ;  /* 0x0000000000017941 */ /* 0x000fea0003800000 */
.L_x_109:
        /* <DEDUP_REMOVED lines=12> */
.L_x_112:
[----:B------:R-:W-:Y:S05]  /*5240*/  BSYNC B1 ;  /* 0x0000000000017941 */ /* 0x000fea0003800000 */
.L_x_111:
        /* <DEDUP_REMOVED lines=12> */
.L_x_114:
[----:B------:R-:W-:Y:S05]  /*5310*/  BSYNC B1 ;  /* 0x0000000000017941 */ /* 0x000fea0003800000 */
.L_x_113:
        /* <DEDUP_REMOVED lines=12> */
.L_x_116:
[----:B------:R-:W-:Y:S05]  /*53e0*/  BSYNC B1 ;  /* 0x0000000000017941 */ /* 0x000fea0003800000 */
.L_x_115:
        /* <DEDUP_REMOVED lines=12> */
.L_x_118:
[----:B------:R-:W-:Y:S05]  /*54b0*/  BSYNC B1 ;  /* 0x0000000000017941 */ /* 0x000fea0003800000 */
.L_x_117:
        /* <DEDUP_REMOVED lines=12> */
.L_x_120:
[----:B------:R-:W-:Y:S05]  /*5580*/  BSYNC B1 ;  /* 0x0000000000017941 */ /* 0x000fea0003800000 */
.L_x_119:
        /* <DEDUP_REMOVED lines=12> */
.L_x_122:
[----:B------:R-:W-:Y:S05]  /*5650*/  BSYNC B1 ;  /* 0x0000000000017941 */ /* 0x000fea0003800000 */
.L_x_121:
        /* <DEDUP_REMOVED lines=12> */
.L_x_124:
[----:B------:R-:W-:Y:S05]  /*5720*/  BSYNC B1 ;  /* 0x0000000000017941 */ /* 0x000fea0003800000 */
.L_x_123:
        /* <DEDUP_REMOVED lines=12> */
.L_x_126:
[----:B------:R-:W-:Y:S05]  /*57f0*/  BSYNC B1 ;  /* 0x0000000000017941 */ /* 0x000fea0003800000 */
.L_x_125:
        /* <DEDUP_REMOVED lines=12> */
.L_x_128:
[----:B------:R-:W-:Y:S05]  /*58c0*/  BSYNC B1 ;  /* 0x0000000000017941 */ /* 0x000fea0003800000 */
.L_x_127:
        /* <DEDUP_REMOVED lines=12> */
.L_x_130:
[----:B------:R-:W-:Y:S05]  /*5990*/  BSYNC B1 ;  /* 0x0000000000017941 */ /* 0x000fea0003800000 */
.L_x_129:
        /* <DEDUP_REMOVED lines=12> */
.L_x_132:
[----:B------:R-:W-:Y:S05]  /*5a60*/  BSYNC B1 ;  /* 0x0000000000017941 */ /* 0x000fea0003800000 */
.L_x_131:
        /* <DEDUP_REMOVED lines=12> */
.L_x_134:
[----:B------:R-:W-:Y:S05]  /*5b30*/  BSYNC B1 ;  /* 0x0000000000017941 */ /* 0x000fea0003800000 */
.L_x_133:
        /* <DEDUP_REMOVED lines=12> */
.L_x_136:
[----:B------:R-:W-:Y:S05]  /*5c00*/  BSYNC B1 ;  /* 0x0000000000017941 */ /* 0x000fea0003800000 */
.L_x_135:
        /* <DEDUP_REMOVED lines=12> */
.L_x_138:
[----:B------:R-:W-:Y:S05]  /*5cd0*/  BSYNC B1 ;  /* 0x0000000000017941 */ /* 0x000fea0003800000 */
.L_x_137:
        /* <DEDUP_REMOVED lines=12> */
.L_x_140:
[----:B------:R-:W-:Y:S05]  /*5da0*/  BSYNC B1 ;  /* 0x0000000000017941 */ /* 0x000fea0003800000 */
.L_x_139:
        /* <DEDUP_REMOVED lines=12> */
.L_x_142:
[----:B------:R-:W-:Y:S05]  /*5e70*/  BSYNC B1 ;  /* 0x0000000000017941 */ /* 0x000fea0003800000 */
.L_x_141:
        /* <DEDUP_REMOVED lines=12> */
.L_x_144:
[----:B------:R-:W-:Y:S05]  /*5f40*/  BSYNC B1 ;  /* 0x0000000000017941 */ /* 0x000fea0003800000 */
.L_x_143:
        /* <DEDUP_REMOVED lines=12> */
.L_x_146:
[----:B------:R-:W-:Y:S05]  /*6010*/  BSYNC B1 ;  /* 0x0000000000017941 */ /* 0x000fea0003800000 */
.L_x_145:
        /* <DEDUP_REMOVED lines=12> */
.L_x_148:
[----:B------:R-:W-:Y:S05]  /*60e0*/  BSYNC B1 ;  /* 0x0000000000017941 */ /* 0x000fea0003800000 */
.L_x_147:
        /* <DEDUP_REMOVED lines=12> */
.L_x_150:
[----:B------:R-:W-:Y:S05]  /*61b0*/  BSYNC B1 ;  /* 0x0000000000017941 */ /* 0x000fea0003800000 */
.L_x_149:
        /* <DEDUP_REMOVED lines=12> */
.L_x_152:
[----:B------:R-:W-:Y:S05]  /*6280*/  BSYNC B1 ;  /* 0x0000000000017941 */ /* 0x000fea0003800000 */
.L_x_151:
        /* <DEDUP_REMOVED lines=12> */
.L_x_154:
[----:B------:R-:W-:Y:S05]  /*6350*/  BSYNC B1 ;  /* 0x0000000000017941 */ /* 0x000fea0003800000 */
.L_x_153:
        /* <DEDUP_REMOVED lines=12> */
.L_x_156:
[----:B------:R-:W-:Y:S05]  /*6420*/  BSYNC B1 ;  /* 0x0000000000017941 */ /* 0x000fea0003800000 */
.L_x_155:
        /* <DEDUP_REMOVED lines=8> */
[----:B0-----:R-:W-:-:S05]  /*64b0*/  F2FP.SATFINITE.E4M3.F32.PACK_AB_MERGE_C R19, RZ, R20, RZ ;  /* 0x00000014ff13723e */ /* 0x001fca00048070ff */
[----:B------:R0:W-:Y:S01]  /*64c0*/  @!P4 STG.E.U8 desc[UR16][R10.64+0x70], R19 ;  /* 0x000070130a00c986 */ /* 0x0001e2000c101110 */
[----:B------:R-:W-:Y:S05]  /*64d0*/  @P3 BRA `(.L_x_158) ;  /* 0x0000000000043947 */ /* 0x000fea0003800000 */
[----:B------:R0:W5:Y:S02]  /*64e0*/  LDG.E.U8 R7, desc[UR16][R26.64+0x71] ;  /* 0x000071101a077981 */ /* 0x000164000c1e1100 */
.L_x_158:
[----:B------:R-:W-:Y:S05]  /*64f0*/  BSYNC B1 ;  /* 0x0000000000017941 */ /* 0x000fea0003800000 */
.L_x_157:
[----:B-----5:R-:W-:Y:S01]  /*6500*/  LOP3.LUT R7, R7, 0xff, RZ, 0xc0, !PT ;  /* 0x000000ff07077812 */ /* 0x020fe200078ec0ff */
[----:B------:R-:W-:Y:S01]  /*6510*/  BSSY B1, `(.L_x_159) ;  /* 0x000000b000017945 */ /* 0x000fe20003800000 */
[----:B------:R-:W-:Y:S02]  /*6520*/  ISETP.LT.OR P4, PT, R29, 0x79, !P0 ;  /* 0x000000791d00780c */ /* 0x000fe40004781670 */
[----:B------:R-:W-:-:S05]  /*6530*/  F2FP.F16.E4M3.UNPACK_B R7, R7 ;  /* 0x00000007ff07723e */ /* 0x000fca00020006ff */
[----:B------:R-:W-:-:S05]  /*6540*/  HADD2.F32 R20, -RZ, R7.H0_H0 ;  /* 0x20000007ff147230 */ /* 0x000fca0000004100 */
[----:B------:R-:W-:-:S04]  /*6550*/  FMUL R7, R20, R9 ;  /* 0x0000000914077220 */ /* 0x000fc80000400000 */
[----:B------:R-:W-:-:S05]  /*6560*/  FFMA R7, R18, R8, R7 ;  /* 0x0000000812077223 */ /* 0x000fca0000000007 */
[----:B0-----:R-:W-:Y:S02]  /*6570*/  F2FP.SATFINITE.E4M3.F32.PACK_AB_MERGE_C R19, RZ, R7, RZ ;  /* 0x00000007ff13723e */ /* 0x001fe400048070ff */
[----:B------:R-:W-:-:S03]  /*6580*/  PRMT R7, RZ, 0x7610, R7 ;  /* 0x00007610ff077816 */ /* 0x000fc60000000007 */
[----:B------:R0:W-:Y:S01]  /*6590*/  @!P3 STG.E.U8 desc[UR16][R10.64+0x71], R19 ;  /* 0x000071130a00b986 */ /* 0x0001e2000c101110 */
[----:B------:R-:W-:Y:S05]  /*65a0*/  @P4 BRA `(.L_x_160) ;  /* 0x0000000000044947 */ /* 0x000fea0003800000 */
[----:B------:R0:W5:Y:S02]  /*65b0*/  LDG.E.U8 R7, desc[UR16][R24.64+0x78] ;  /* 0x0000781018077981 */ /* 0x000164000c1e1100 */
.L_x_160:
[----:B------:R-:W-:Y:S05]  /*65c0*/  BSYNC B1 ;  /* 0x0000000000017941 */ /* 0x000fea0003800000 */
.L_x_159:
        /* <DEDUP_REMOVED lines=12> */
.L_x_162:
[----:B------:R-:W-:Y:S05]  /*6690*/  BSYNC B1 ;  /* 0x0000000000017941 */ /* 0x000fea0003800000 */
.L_x_161:
        /* <DEDUP_REMOVED lines=12> */
.L_x_164:
[----:B------:R-:W-:Y:S05]  /*6760*/  BSYNC B1 ;  /* 0x0000000000017941 */ /* 0x000fea0003800000 */
.L_x_163:
[----:B-----5:R-:W-:Y:S01]  /*6770*/  LOP3.LUT R7, R7, 0xff, RZ, 0xc0, !PT ;  /* 0x000000ff07077812 */ /* 0x020fe200078ec0ff */
[----:B------:R-:W-:Y:S01]  /*6780*/  BSSY B1, `(.L_x_165) ;  /* 0x000000b000017945 */ /* 0x000fe20003800000 */
[----:B------:R-:W-:Y:S02]  /*6790*/  ISETP.LT.OR P1, PT, R29, 0x7a, !P1 ;  /* 0x0000007a1d00780c */ /* 0x000fe40004f21670 */
[----:B------:R-:W-:-:S05]  /*67a0*/  F2FP.F16.E4M3.UNPACK_B R7, R7 ;  /* 0x00000007ff07723e */ /* 0x000fca00020006ff */
[----:B01----:R-:W-:Y:S01]  /*67b0*/  HADD2.F32 R12, -RZ, R7.H0_H0 ;  /* 0x20000007ff0c7230 */ /* 0x003fe20000004100 */
[----:B------:R-:W-:-:S04]  /*67c0*/  PRMT R7, RZ, 0x7610, R7 ;  /* 0x00007610ff077816 */ /* 0x000fc80000000007 */
[----:B------:R-:W-:-:S04]  /*67d0*/  FMUL R12, R12, R9 ;  /* 0x000000090c0c7220 */ /* 0x000fc80000400000 */
[----:B------:R-:W-:-:S05]  /*67e0*/  FFMA R12, R17, R8, R12 ;  /* 0x00000008110c7223 */ /* 0x000fca000000000c */
[----:B------:R-:W-:-:S05]  /*67f0*/  F2FP.SATFINITE.E4M3.F32.PACK_AB_MERGE_C R13, RZ, R12, RZ ;  /* 0x0000000cff0d723e */ /* 0x000fca00048070ff */
[----:B------:R0:W-:Y:S01]  /*6800*/  @!P3 STG.E.U8 desc[UR16][R10.64+0x78], R13 ;  /* 0x0000780d0a00b986 */ /* 0x0001e2000c101110 */
[----:B------:R-:W-:Y:S05]  /*6810*/  @P1 BRA `(.L_x_166) ;  /* 0x0000000000041947 */ /* 0x000fea0003800000 */
[----:B------:R1:W5:Y:S02]  /*6820*/  LDG.E.U8 R7, desc[UR16][R26.64+0x79] ;  /* 0x000079101a077981 */ /* 0x000364000c1e1100 */
.L_x_166:
[----:B------:R-:W-:Y:S05]  /*6830*/  BSYNC B1 ;  /* 0x0000000000017941 */ /* 0x000fea0003800000 */
.L_x_165:
[----:B------:R-:W-:Y:S05]  /*6840*/  @P1 BRA `(.L_x_167) ;  /* 0x0000001000281947 */ /* 0x000fea0003800000 */
[----:B-----5:R-:W-:-:S04]  /*6850*/  LOP3.LUT R7, R7, 0xff, RZ, 0xc0, !PT ;  /* 0x000000ff07077812 */ /* 0x020fc800078ec0ff */
[----:B------:R-:W-:-:S05]  /*6860*/  F2FP.F16.E4M3.UNPACK_B R7, R7 ;  /* 0x00000007ff07723e */ /* 0x000fca00020006ff */
[----:B------:R-:W-:-:S05]  /*6870*/  HADD2.F32 R12, -RZ, R7.H0_H0 ;  /* 0x20000007ff0c7230 */ /* 0x000fca0000004100 */
[----:B------:R-:W-:-:S04]  /*6880*/  FMUL R7, R12, R9 ;  /* 0x000000090c077220 */ /* 0x000fc80000400000 */
[----:B------:R-:W-:-:S05]  /*6890*/  FFMA R7, R16, R8, R7 ;  /* 0x0000000810077223 */ /* 0x000fca0000000007 */
[----:B------:R-:W-:-:S05]  /*68a0*/  F2FP.SATFINITE.E4M3.F32.PACK_AB_MERGE_C R7, RZ, R7, RZ ;  /* 0x00000007ff07723e */ /* 0x000fca00048070ff */
[----:B------:R0:W-:Y:S01]  /*68b0*/  STG.E.U8 desc[UR16][R10.64+0x79], R7 ;  /* 0x000079070a007986 */ /* 0x0001e2000c101110 */
[----:B------:R-:W-:Y:S05]  /*68c0*/  BRA `(.L_x_167) ;  /* 0x0000001000087947 */ /* 0x000fea0003800000 */
.L_x_38:
[----:B------:R-:W-:Y:S01]  /*68d0*/  ISETP.GE.AND P1, PT, R36, 0x1, PT ;  /* 0x000000012400780c */ /* 0x000fe20003f26270 */
[-C--:B--2---:R-:W-:Y:S01]  /*68e0*/  FMUL R143, R143, R8.reuse ;  /* 0x000000088f8f7220 */ /* 0x084fe20000400000 */
[-C--:B------:R-:W-:Y:S01]  /*68f0*/  FMUL R138, R138, R8.reuse ;  /* 0x000000088a8a7220 */ /* 0x080fe20000400000 */
[----:B------:R-:W-:Y:S01]  /*6900*/  ISETP.GE.AND P0, PT, R36, 0x9, PT ;  /* 0x000000092400780c */ /* 0x000fe20003f06270 */
[-C--:B------:R-:W-:Y:S01]  /*6910*/  FMUL R141, R141, R8.reuse ;  /* 0x000000088d8d7220 */ /* 0x080fe20000400000 */
[C---:B------:R-:W-:Y:S01]  /*6920*/  ISETP.LT.OR P4, PT, R29.reuse, 0x1, !P1 ;  /* 0x000000011d00780c */ /* 0x040fe20004f81670 */
[-C--:B------:R-:W-:Y:S01]  /*6930*/  FMUL R136, R136, R8.reuse ;  /* 0x0000000888887220 */ /* 0x080fe20000400000 */
[----:B------:R-:W-:Y:S01]  /*6940*/  ISETP.LT.OR P5, PT, R29, 0x2, !P1 ;  /* 0x000000021d00780c */ /* 0x000fe20004fa1670 */
[-C--:B------:R-:W-:Y:S01]  /*6950*/  FMUL R139, R139, R8.reuse ;  /* 0x000000088b8b7220 */ /* 0x080fe20000400000 */
[----:B------:R-:W-:Y:S01]  /*6960*/  F2FP.SATFINITE.E4M3.F32.PACK_AB_MERGE_C R143, RZ, R143, RZ ;  /* 0x0000008fff8f723e */ /* 0x000fe200048070ff */
[----:B------:R-:W-:Y:S01]  /*6970*/  FMUL R134, R134, R8 ;  /* 0x0000000886867220 */ /* 0x000fe20000400000 */
[----:B------:R-:W-:Y:S01]  /*6980*/  F2FP.SATFINITE.E4M3.F32.PACK_AB_MERGE_C R7, RZ, R138, RZ ;  /* 0x0000008aff07723e */ /* 0x000fe200048070ff */
[-C--:B------:R-:W-:Y:S01]  /*6990*/  FMUL R137, R137, R8.reuse ;  /* 0x0000000889897220 */ /* 0x080fe20000400000 */
[C---:B------:R-:W-:Y:S01]  /*69a0*/  ISETP.LT.OR P3, PT, R29.reuse, 0x1, !P0 ;  /* 0x000000011d00780c */ /* 0x040fe20004761670 */
[-C--:B------:R-:W-:Y:S01]  /*69b0*/  FMUL R132, R132, R8.reuse ;  /* 0x0000000884847220 */ /* 0x080fe20000400000 */
[----:B------:R-:W-:Y:S01]  /*69c0*/  ISETP.LT.OR P6, PT, R29, 0xa, !P1 ;  /* 0x0000000a1d00780c */ /* 0x000fe20004fc1670 */
[-C--:B------:R-:W-:Y:S01]  /*69d0*/  FMUL R135, R135, R8.reuse ;  /* 0x0000000887877220 */ /* 0x080fe20000400000 */
[----:B------:R-:W-:Y:S01]  /*69e0*/  F2FP.SATFINITE.E4M3.F32.PACK_AB_MERGE_C R141, RZ, R141, RZ ;  /* 0x0000008dff8d723e */ /* 0x000fe200048070ff */
[----:B------:R-:W-:Y:S01]  /*69f0*/  @!P4 STG.E.U8 desc[UR16][R12.64], R143 ;  /* 0x0000008f0c00c986 */ /* 0x000fe2000c101110 */
[C---:B------:R-:W-:Y:S01]  /*6a00*/  ISETP.LT.OR P4, PT, R29.reuse, 0x2, !P0 ;  /* 0x000000021d00780c */ /* 0x040fe20004781670 */
[----:B------:R-:W-:Y:S01]  /*6a10*/  FMUL R130, R130, R8 ;  /* 0x0000000882827220 */ /* 0x000fe20000400000 */
[----:B------:R-:W-:Y:S01]  /*6a20*/  F2FP.SATFINITE.E4M3.F32.PACK_AB_MERGE_C R25, RZ, R136, RZ ;  /* 0x00000088ff19723e */ /* 0x000fe200048070ff */
[----:B------:R0:W-:Y:S01]  /*6a30*/  @!P5 STG.E.U8 desc[UR16][R12.64+0x1], R7 ;  /* 0x000001070c00d986 */ /* 0x0001e2000c101110 */
[----:B------:R-:W-:Y:S01]  /*6a40*/  ISETP.LT.OR P5, PT, R29, 0x9, !P1 ;  /* 0x000000091d00780c */ /* 0x000fe20004fa1670 */
[-C--:B------:R-:W-:Y:S01]  /*6a50*/  FMUL R133, R133, R8.reuse ;  /* 0x0000000885857220 */ /* 0x080fe20000400000 */
[----:B------:R-:W-:Y:S01]  /*6a60*/  F2FP.SATFINITE.E4M3.F32.PACK_AB_MERGE_C R139, RZ, R139, RZ ;  /* 0x0000008bff8b723e */ /* 0x000fe200048070ff */
[----:B------:R-:W-:Y:S01]  /*6a70*/  @!P3 STG.E.U8 desc[UR16][R10.64], R141 ;  /* 0x0000008d0a00b986 */ /* 0x000fe2000c101110 */
[----:B------:R-:W-:Y:S01]  /*6a80*/  ISETP.LT.OR P3, PT, R29, 0x9, !P0 ;  /* 0x000000091d00780c */ /* 0x000fe20004761670 */
[-C--:B------:R-:W-:Y:S01]  /*6a90*/  FMUL R128, R128, R8.reuse ;  /* 0x0000000880807220 */ /* 0x080fe20000400000 */
[----:B------:R-:W-:Y:S01]  /*6aa0*/  F2FP.SATFINITE.E4M3.F32.PACK_AB_MERGE_C R137, RZ, R137, RZ ;  /* 0x00000089ff89723e */ /* 0x000fe200048070ff */
[-C--:B------:R-:W-:Y:S01]  /*6ab0*/  FMUL R131, R131, R8.reuse ;  /* 0x0000000883837220 */ /* 0x080fe20000400000 */
[----:B------:R-:W-:Y:S01]  /*6ac0*/  F2FP.SATFINITE.E4M3.F32.PACK_AB_MERGE_C R135, RZ, R135, RZ ;  /* 0x00000087ff87723e */ /* 0x000fe200048070ff */
[----:B------:R1:W-:Y:S01]  /*6ad0*/  @!P4 STG.E.U8 desc[UR16][R10.64+0x1], R25 ;  /* 0x000001190a00c986 */ /* 0x0003e2000c101110 */
[C---:B------:R-:W-:Y:S01]  /*6ae0*/  ISETP.LT.OR P4, PT, R29.reuse, 0xa, !P0 ;  /* 0x0000000a1d00780c */ /* 0x040fe20004781670 */
[----:B------:R-:W-:Y:S01]  /*6af0*/  FMUL R126, R126, R8 ;  /* 0x000000087e7e7220 */ /* 0x000fe20000400000 */
[----:B0-----:R-:W-:Y:S01]  /*6b00*/  F2FP.SATFINITE.E4M3.F32.PACK_AB_MERGE_C R7, RZ, R134, RZ ;  /* 0x00000086ff07723e */ /* 0x001fe200048070ff */
[----:B------:R-:W-:Y:S01]  /*6b10*/  @!P5 STG.E.U8 desc[UR16][R12.64+0x8], R139 ;  /* 0x0000088b0c00d986 */ /* 0x000fe2000c101110 */
[----:B------:R-:W-:Y:S01]  /*6b20*/  ISETP.LT.OR P5, PT, R29, 0x11, !P1 ;  /* 0x000000111d00780c */ /* 0x000fe20004fa1670 */
[-C--:B------:R-:W-:Y:S01]  /*6b30*/  FMUL R129, R129, R8.reuse ;  /* 0x0000000881817220 */ /* 0x080fe20000400000 */
[----:B------:R-:W-:Y:S01]  /*6b40*/  F2FP.SATFINITE.E4M3.F32.PACK_AB_MERGE_C R133, RZ, R133, RZ ;  /* 0x00000085ff85723e */ /* 0x000fe200048070ff */
[----:B------:R0:W-:Y:S01]  /*6b50*/  @!P6 STG.E.U8 desc[UR16][R12.64+0x9], R7 ;  /* 0x000009070c00e986 */ /* 0x0001e2000c101110 */
[----:B------:R-:W-:Y:S01]  /*6b60*/  ISETP.LT.OR P6, PT, R29, 0x12, !P1 ;  /* 0x000000121d00780c */ /* 0x000fe20004fc1670 */
[----:B------:R-:W-:Y:S01]  /*6b70*/  FMUL R124, R124, R8 ;  /* 0x000000087c7c7220 */ /* 0x000fe20000400000 */
[----:B------:R-:W-:Y:S01]  /*6b80*/  F2FP.SATFINITE.E4M3.F32.PACK_AB_MERGE_C R131, RZ, R131, RZ ;  /* 0x00000083ff83723e */ /* 0x000fe200048070ff */
[----:B------:R-:W-:Y:S01]  /*6b90*/  @!P3 STG.E.U8 desc[UR16][R10.64+0x8], R137 ;  /* 0x000008890a00b986 */ /* 0x000fe2000c101110 */
[----:B-1----:R-:W-:Y:S01]  /*6ba0*/  F2FP.SATFINITE.E4M3.F32.PACK_AB_MERGE_C R25, RZ, R132, RZ ;  /* 0x00000084ff19723e */ /* 0x002fe200048070ff */
[-C--:B------:R-:W-:Y:S01]  /*6bb0*/  FMUL R127, R127, R8.reuse ;  /* 0x000000087f7f7220 */ /* 0x080fe20000400000 */
[C---:B------:R-:W-:Y:S01]  /*6bc0*/  ISETP.LT.OR P3, PT, R29.reuse, 0x11, !P0 ;  /* 0x000000111d00780c */ /* 0x040fe20004761670 */
[-C--:B------:R-:W-:Y:S01]  /*6bd0*/  FMUL R122, R122, R8.reuse ;  /* 0x000000087a7a7220 */ /* 0x080fe20000400000 */
[----:B------:R-:W-:Y:S01]  /*6be0*/  F2FP.SATFINITE.E4M3.F32.PACK_AB_MERGE_C R129, RZ, R129, RZ ;  /* 0x00000081ff81723e */ /* 0x000fe200048070ff */
[----:B------:R1:W-:Y:S01]  /*6bf0*/  @!P4 STG.E.U8 desc[UR16][R10.64+0x9], R25 ;  /* 0x000009190a00c986 */ /* 0x0003e2000c101110 */
[----:B------:R-:W-:Y:S01]  /*6c00*/  ISETP.LT.OR P4, PT, R29, 0x12, !P0 ;  /* 0x000000121d00780c */ /* 0x000fe20004781670 */
[----:B------:R-:W-:Y:S01]  /*6c10*/  FMUL R125, R125, R8 ;  /* 0x000000087d7d7220 */ /* 0x000fe20000400000 */
[----:B0-----:R-:W-:Y:S01]  /*6c20*/  F2FP.SATFINITE.E4M3.F32.PACK_AB_MERGE_C R7, RZ, R130, RZ ;  /* 0x00000082ff07723e */ /* 0x001fe200048070ff */
[----:B------:R-:W-:Y:S01]  /*6c30*/  @!P5 STG.E.U8 desc[UR16][R12.64+0x10], R135 ;  /* 0x000010870c00d986 */ /* 0x000fe2000c101110 */
[C---:B------:R-:W-:Y:S01]  /*6c40*/  ISETP.LT.OR P5, PT, R29.reuse, 0x19, !P1 ;  /* 0x000000191d00780c */ /* 0x040fe20004fa1670 */
[-C--:B------:R-:W-:Y:S01]  /*6c50*/  FMUL R120, R120, R8.reuse ;  /* 0x0000000878787220 */ /* 0x080fe20000400000 */
[----:B------:R-:W-:Y:S01]  /*6c60*/  F2FP.SATFINITE.E4M3.F32.PACK_AB_MERGE_C R127, RZ, R127, RZ ;  /* 0x0000007fff7f723e */ /* 0x000fe200048070ff */
[----:B------:R0:W-:Y:S01]  /*6c70*/  @!P6 STG.E.U8 desc[UR16][R12.64+0x11], R7 ;  /* 0x000011070c00e986 */ /* 0x0001e2000c101110 */
[----:B------:R-:W-:Y:S01]  /*6c80*/  ISETP.LT.OR P6, PT, R29, 0x1a, !P1 ;  /* 0x0000001a1d00780c */ /* 0x000fe20004fc1670 */
[-C--:B------:R-:W-:Y:S01]  /*6c90*/  FMUL R123, R123, R8.reuse ;  /* 0x000000087b7b7220 */ /* 0x080fe20000400000 */
[----:B------:R-:W-:Y:S01]  /*6ca0*/  FMUL R118, R118, R8 ;  /* 0x0000000876767220 */ /* 0x000fe20000400000 */
[----:B-1----:R-:W-:Y:S01]  /*6cb0*/  F2FP.SATFINITE.E4M3.F32.PACK_AB_MERGE_C R25, RZ, R128, RZ ;  /* 0x00000080ff19723e */ /* 0x002fe200048070ff */
[----:B------:R-:W-:Y:S01]  /*6cc0*/  @!P3 STG.E.U8 desc[UR16][R10.64+0x10], R133 ;  /* 0x000010850a00b986 */ /* 0x000fe2000c101110 */
[----:B------:R-:W-:Y:S01]  /*6cd0*/  ISETP.LT.OR P3, PT, R29, 0x19, !P0 ;  /* 0x000000191d00780c */ /* 0x000fe20004761670 */
        /* <DEDUP_REMOVED lines=35> */
[----:B------:R-:W-:Y:S01]  /*6f10*/  ISETP.LT.OR P3, PT, R29, 0x29, !P0 ;  /* 0x000000291d00780c */ /* 0x000fe20004761670 */
[-C--:B------:R-:W-:Y:S01]  /*6f20*/  FMUL R111, R111, R8.reuse ;  /* 0x000000086f6f7220 */ /* 0x080fe20000400000 */
[-C--:B------:R-:W-:Y:S01]  /*6f30*/  FMUL R106, R106, R8.reuse ;  /* 0x000000086a6a7220 */ /* 0x080fe20000400000 */
        /* <DEDUP_REMOVED lines=104> */
[----:B------:R-:W-:-:S02]  /*75c0*/  ISETP.LT.OR P3, PT, R29, 0x59, !P0 ;  /* 0x000000591d00780c */ /* 0x000fc40004761670 */
[----:B------:R-:W-:Y:S01]  /*75d0*/  F2FP.SATFINITE.E4M3.F32.PACK_AB_MERGE_C R21, RZ, R21, RZ ;  /* 0x00000015ff15723e */ /* 0x000fe200048070ff */
[----:B------:R1:W-:Y:S01]  /*75e0*/  @!P4 STG.E.U8 desc[UR16][R10.64+0x51], R25 ;  /* 0x000051190a00c986 */ /* 0x0003e2000c101110 */
[C---:B------:R-:W-:Y:S02]  /*75f0*/  ISETP.LT.OR P4, PT, R29.reuse, 0x5a, !P0 ;  /* 0x0000005a1d00780c */ /* 0x040fe40004781670 */
[----:B0-----:R-:W-:Y:S01]  /*7600*/  F2FP.SATFINITE.E4M3.F32.PACK_AB_MERGE_C R7, RZ, R94, RZ ;  /* 0x0000005eff07723e */ /* 0x001fe200048070ff */
[----:B------:R-:W-:Y:S01]  /*7610*/  @!P5 STG.E.U8 desc[UR16][R12.64+0x58], R99 ;  /* 0x000058630c00d986 */ /* 0x000fe2000c101110 */
[C---:B------:R-:W-:Y:S02]  /*7620*/  ISETP.LT.OR P5, PT, R29.reuse, 0x61, !P1 ;  /* 0x000000611d00780c */ /* 0x040fe40004fa1670 */
[----:B------:R-:W-:Y:S01]  /*7630*/  F2FP.SATFINITE.E4M3.F32.PACK_AB_MERGE_C R15, RZ, R15, RZ ;  /* 0x0000000fff0f723e */ /* 0x000fe200048070ff */
[----:B------:R0:W-:Y:S01]  /*7640*/  @!P6 STG.E.U8 desc[UR16][R12.64+0x59], R7 ;  /* 0x000059070c00e986 */ /* 0x0001e2000c101110 */
[----:B------:R-:W-:-:S02]  /*7650*/  ISETP.LT.OR P6, PT, R29, 0x62, !P1 ;  /* 0x000000621d00780c */ /* 0x000fc40004fc1670 */
[----:B------:R-:W-:Y:S01]  /*7660*/  F2FP.SATFINITE.E4M3.F32.PACK_AB_MERGE_C R17, RZ, R17, RZ ;  /* 0x00000011ff11723e */ /* 0x000fe200048070ff */
[----:B------:R-:W-:Y:S01]  /*7670*/  @!P3 STG.E.U8 desc[UR16][R10.64+0x58], R97 ;  /* 0x000058610a00b986 */ /* 0x000fe2000c101110 */
[----:B-1----:R-:W-:Y:S02]  /*7680*/  F2FP.SATFINITE.E4M3.F32.PACK_AB_MERGE_C R25, RZ, R92, RZ ;  /* 0x0000005cff19723e */ /* 0x002fe400048070ff */
[----:B------:R-:W-:-:S03]  /*7690*/  ISETP.LT.OR P3, PT, R29, 0x61, !P0 ;  /* 0x000000611d00780c */ /* 0x000fc60004761670 */
[----:B------:R1:W-:Y:S01]  /*76a0*/  @!P4 STG.E.U8 desc[UR16][R10.64+0x59], R25 ;  /* 0x000059190a00c986 */ /* 0x0003e2000c101110 */
[C---:B------:R-:W-:Y:S02]  /*76b0*/  ISETP.LT.OR P4, PT, R29.reuse, 0x62, !P0 ;  /* 0x000000621d00780c */ /* 0x040fe40004781670 */
[----:B0-----:R-:W-:Y:S01]  /*76c0*/  F2FP.SATFINITE.E4M3.F32.PACK_AB_MERGE_C R7, RZ, R90, RZ ;  /* 0x0000005aff07723e */ /* 0x001fe200048070ff */
[----:B------:R-:W-:Y:S01]  /*76d0*/  @!P5 STG.E.U8 desc[UR16][R12.64+0x60], R93 ;  /* 0x0000605d0c00d986 */ /* 0x000fe2000c101110 */
[----:B------:R-:W-:-:S03]  /*76e0*/  ISETP.LT.OR P5, PT, R29, 0x69, !P1 ;  /* 0x000000691d00780c */ /* 0x000fc60004fa1670 */
[----:B------:R0:W-:Y:S01]  /*76f0*/  @!P6 STG.E.U8 desc[UR16][R12.64+0x61], R7 ;  /* 0x000061070c00e986 */ /* 0x0001e2000c101110 */
[C---:B------:R-:W-:Y:S02]  /*7700*/  ISETP.LT.OR P6, PT, R29.reuse, 0x6a, !P1 ;  /* 0x0000006a1d00780c */ /* 0x040fe40004fc1670 */
[----:B-1----:R-:W-:Y:S01]  /*7710*/  F2FP.SATFINITE.E4M3.F32.PACK_AB_MERGE_C R25, RZ, R88, RZ ;  /* 0x00000058ff19723e */ /* 0x002fe200048070ff */
[----:B------:R-:W-:Y:S01]  /*7720*/  @!P3 STG.E.U8 desc[UR16][R10.64+0x60], R95 ;  /* 0x0000605f0a00b986 */ /* 0x000fe2000c101110 */
        /* <DEDUP_REMOVED lines=11> */
[----:B------:R-:W-:Y:S01]  /*77e0*/  @!P4 STG.E.U8 desc[UR16][R10.64+0x69], R25 ;  /* 0x000069190a00c986 */ /* 0x000fe2000c101110 */
[C---:B------:R-:W-:Y:S02]  /*77f0*/  ISETP.LT.OR P4, PT, R29.reuse, 0x79, !P1 ;  /* 0x000000791d00780c */ /* 0x040fe40004f81670 */
[C---:B------:R-:W-:Y:S01]  /*7800*/  ISETP.LT.OR P1, PT, R29.reuse, 0x7a, !P1 ;  /* 0x0000007a1d00780c */ /* 0x040fe20004f21670 */
[----:B------:R1:W-:Y:S01]  /*7810*/  @!P5 STG.E.U8 desc[UR16][R12.64+0x70], R23 ;  /* 0x000070170c00d986 */ /* 0x0003e2000c101110 */
[C---:B------:R-:W-:Y:S02]  /*7820*/  ISETP.LT.OR P5, PT, R29.reuse, 0x72, !P0 ;  /* 0x000000721d00780c */ /* 0x040fe400047a1670 */
[----:B0-----:R-:W-:Y:S01]  /*7830*/  F2FP.SATFINITE.E4M3.F32.PACK_AB_MERGE_C R7, RZ, R18, RZ ;  /* 0x00000012ff07723e */ /* 0x001fe200048070ff */
[----:B------:R0:W-:Y:S01]  /*7840*/  @!P6 STG.E.U8 desc[UR16][R12.64+0x71], R19 ;  /* 0x000071130c00e986 */ /* 0x0001e2000c101110 */
[C---:B------:R-:W-:Y:S02]  /*7850*/  ISETP.LT.OR P6, PT, R29.reuse, 0x79, !P0 ;  /* 0x000000791d00780c */ /* 0x040fe400047c1670 */
[----:B------:R-:W-:Y:S01]  /*7860*/  ISETP.LT.OR P0, PT, R29, 0x7a, !P0 ;  /* 0x0000007a1d00780c */ /* 0x000fe20004701670 */
[----:B------:R2:W-:Y:S01]  /*7870*/  @!P3 STG.E.U8 desc[UR16][R10.64+0x70], R21 ;  /* 0x000070150a00b986 */ /* 0x0005e2000c101110 */
[----:B-1----:R-:W-:-:S05]  /*7880*/  F2FP.SATFINITE.E4M3.F32.PACK_AB_MERGE_C R23, RZ, R16, RZ ;  /* 0x00000010ff17723e */ /* 0x002fca00048070ff */
[----:B------:R2:W-:Y:S01]  /*7890*/  @!P5 STG.E.U8 desc[UR16][R10.64+0x71], R7 ;  /* 0x000071070a00d986 */ /* 0x0005e2000c101110 */
[----:B0-----:R-:W-:-:S03]  /*78a0*/  F2FP.SATFINITE.E4M3.F32.PACK_AB_MERGE_C R19, RZ, R14, RZ ;  /* 0x0000000eff13723e */ /* 0x001fc600048070ff */
[----:B------:R2:W-:Y:S04]  /*78b0*/  @!P4 STG.E.U8 desc[UR16][R12.64+0x78], R15 ;  /* 0x0000780f0c00c986 */ /* 0x0005e8000c101110 */
[----:B------:R2:W-:Y:S04]  /*78c0*/  @!P1 STG.E.U8 desc[UR16][R12.64+0x79], R19 ;  /* 0x000079130c009986 */ /* 0x0005e8000c101110 */
[----:B------:R2:W-:Y:S04]  /*78d0*/  @!P6 STG.E.U8 desc[UR16][R10.64+0x78], R17 ;  /* 0x000078110a00e986 */ /* 0x0005e8000c101110 */
[----:B------:R2:W-:Y:S02]  /*78e0*/  @!P0 STG.E.U8 desc[UR16][R10.64+0x79], R23 ;  /* 0x000079170a008986 */ /* 0x0005e4000c101110 */
.L_x_167:
[----:B------:R-:W-:Y:S05]  /*78f0*/  BSYNC B0 ;  /* 0x0000000000007941 */ /* 0x000fea0003800000 */
.L_x_37:
[----:B------:R-:W-:Y:S01]  /*7900*/  ULDC UR6, c[0x0][0xc] ;  /* 0x0000030000067ab9 */ /* 0x000fe20000000800 */
[----:B------:R-:W-:Y:S01]  /*7910*/  ULDC UR7, c[0x0][0x10] ;  /* 0x0000040000077ab9 */ /* 0x000fe20000000800 */
[----:B0-2--5:R-:W0:Y:S01]  /*7920*/  LDC R7, c[0x0][0x14] ;  /* 0x00000500ff077b82 */ /* 0x025e220000000800 */
[----:B------:R-:W-:Y:S01]  /*7930*/  UIMAD.WIDE.U32 UR6, UR6, UR7, URZ ;  /* 0x00000007060672a5 */ /* 0x000fe2000f8e003f */
[----:B----4-:R-:W-:Y:S01]  /*7940*/  PRMT R10, RZ, 0x7610, R10 ;  /* 0x00007610ff0a7816 */ /* 0x010fe2000000000a */
[----:B------:R-:W-:-:S04]  /*7950*/  IMAD.MOV.U32 R11, RZ, RZ, -0x1 ;  /* 0xffffffffff0b7424 */ /* 0x000fc800078e00ff */
[----:B0-----:R-:W-:-:S04]  /*7960*/  IMAD.WIDE.U32 R2, R7, UR6, R2 ;  /* 0x0000000607027c25 */ /* 0x001fc8000f8e0002 */
[----:B------:R-:W-:Y:S01]  /*7970*/  IMAD R7, R7, UR7, RZ ;  /* 0x0000000707077c24 */ /* 0x000fe2000f8e02ff */
[----:B------:R-:W-:Y:S02]  /*7980*/  ULDC.64 UR6, c[0x0][0x650] ;  /* 0x0001940000067ab9 */ /* 0x000fe40000000a00 */
[----:B------:R-:W-:Y:S01]  /*7990*/  ISETP.GE.U32.AND P0, PT, R2, UR6, PT ;  /* 0x0000000602007c0c */ /* 0x000fe2000bf06070 */
[----:B------:R-:W-:Y:S02]  /*79a0*/  IMAD.IADD R3, R3, 0x1, R7 ;  /* 0x0000000103037824 */ /* 0x000fe400078e0207 */
[----:B------:R-:W-:-:S03]  /*79b0*/  IMAD.MOV.U32 R7, RZ, RZ, -0x1 ;  /* 0xffffffffff077424 */ /* 0x000fc600078e00ff */
[----:B------:R-:W-:-:S13]  /*79c0*/  ISETP.GE.U32.AND.EX P0, PT, R3, UR7, PT, P0 ;  /* 0x0000000703007c0c */ /* 0x000fda000bf06100 */
[----:B------:R-:W-:Y:S05]  /*79d0*/  @P0 BRA `(.L_x_168) ;  /* 0x0000000400600947 */ /* 0x000fea0003800000 */
[----:B------:R-:W0:Y:S01]  /*79e0*/  S2R R22, SR_CTAID.X ;  /* 0x0000000000167919 */ /* 0x000e220000002500 */
[----:B------:R-:W2:Y:S01]  /*79f0*/  LDC.64 R16, c[0x0][0x628] ;  /* 0x00018a00ff107b82 */ /* 0x000ea20000000a00 */
[----:B------:R-:W-:Y:S01]  /*7a00*/  ULDC UR6, c[0x0][0x150] ;  /* 0x0000540000067ab9 */ /* 0x000fe20000000800 */
[----:B------:R-:W-:Y:S01]  /*7a10*/  IMAD.MOV.U32 R14, RZ, RZ, R2 ;  /* 0x000000ffff0e7224 */ /* 0x000fe200078e0002 */
[----:B------:R-:W4:Y:S01]  /*7a20*/  S2R R24, SR_CTAID.Y ;  /* 0x0000000000187919 */ /* 0x000f220000002600 */
[----:B------:R-:W-:-:S04]  /*7a30*/  IMAD.MOV.U32 R15, RZ, RZ, R3 ;  /* 0x000000ffff0f7224 */ /* 0x000fc800078e0003 */
[----:B------:R-:W1:Y:S08]  /*7a40*/  LDC R25, c[0x0][0x144] ;  /* 0x00005100ff197b82 */ /* 0x000e700000000800 */
[----:B------:R-:W1:Y:S08]  /*7a50*/  LDC R18, c[0x0][0x630] ;  /* 0x00018c00ff127b82 */ /* 0x000e700000000800 */
[----:B------:R-:W1:Y:S01]  /*7a60*/  LDC.64 R20, c[0x0][0x620] ;  /* 0x00018800ff147b82 */ /* 0x000e620000000a00 */
[----:B--2---:R-:W-:-:S04]  /*7a70*/  ISETP.NE.U32.AND P0, PT, R16, RZ, PT ;  /* 0x000000ff1000720c */ /* 0x004fc80003f05070 */
[----:B------:R-:W-:Y:S02]  /*7a80*/  ISETP.NE.AND.EX P0, PT, R17, RZ, PT, P0 ;  /* 0x000000ff1100720c */ /* 0x000fe40003f05300 */
[----:B0-----:R-:W-:-:S05]  /*7a90*/  I2FP.F32.U32 R7, R22 ;  /* 0x0000001600077245 */ /* 0x001fca0000201000 */
[----:B------:R-:W-:-:S04]  /*7aa0*/  FMUL R7, R7, UR6 ;  /* 0x0000000607077c20 */ /* 0x000fc80008400000 */
[----:B------:R0:W2:Y:S02]  /*7ab0*/  F2I.U32.TRUNC.NTZ R23, R7 ;  /* 0x0000000700177305 */ /* 0x0000a4000020f000 */
[----:B----4-:R-:W-:Y:S05]  /*7ac0*/  @!P0 BRA `(.L_x_169) ;  /* 0x0000000000288947 */ /* 0x010fea0003800000 */
[----:B0-----:R-:W0:Y:S02]  /*7ad0*/  LDC R7, c[0x0][0x634] ;  /* 0x00018d00ff077b82 */ /* 0x001e240000000800 */
        /* <DEDUP_REMOVED lines=9> */
.L_x_169:
[-CC-:B-1----:R-:W-:Y:S01]  /*7b70*/  SHF.R.U64 R19, R14, R18.reuse, R15.reuse ;  /* 0x000000120e137219 */ /* 0x182fe2000000120f */
[----:B------:R-:W1:Y:S01]  /*7b80*/  LDC.64 R30, c[0x0][0x640] ;  /* 0x00019000ff1e7b82 */ /* 0x000e620000000a00 */
[----:B0-----:R-:W-:Y:S01]  /*7b90*/  SHF.R.U32.HI R7, RZ, R18, R15 ;  /* 0x00000012ff077219 */ /* 0x001fe2000001160f */
[----:B--2---:R-:W-:Y:S01]  /*7ba0*/  IMAD.MOV R23, RZ, RZ, -R23 ;  /* 0x000000ffff177224 */ /* 0x004fe200078e0a17 */
[----:B------:R-:W-:Y:S01]  /*7bb0*/  IADD3 R13, P0, RZ, -R19, RZ ;  /* 0x80000013ff0d7210 */ /* 0x000fe20007f1e0ff */
[----:B------:R-:W-:Y:S02]  /*7bc0*/  ULDC UR6, c[0x0][0x154] ;  /* 0x0000550000067ab9 */ /* 0x000fe40000000800 */
[----:B------:R-:W-:Y:S02]  /*7bd0*/  IMAD R25, R25, R23, R22 ;  /* 0x0000001719197224 */ /* 0x000fe400078e0216 */
[----:B------:R-:W0:Y:S01]  /*7be0*/  LDC R14, c[0x0][0x618] ;  /* 0x00018600ff0e7b82 */ /* 0x000e220000000800 */
[----:B------:R-:W-:-:S02]  /*7bf0*/  IMAD.X R7, RZ, RZ, ~R7, P0 ;  /* 0x000000ffff077224 */ /* 0x000fc400000e0e07 */
[----:B------:R-:W-:-:S04]  /*7c00*/  IMAD.WIDE.U32 R10, R13, R20, R2 ;  /* 0x000000140d0a7225 */ /* 0x000fc800078e0002 */
[----:B------:R-:W-:Y:S01]  /*7c10*/  IMAD R12, R7, R20, RZ ;  /* 0x00000014070c7224 */ /* 0x000fe200078e02ff */
[----:B---3--:R-:W2:Y:S03]  /*7c20*/  LDC R26, c[0x0][0x608] ;  /* 0x00018200ff1a7b82 */ /* 0x008ea60000000800 */
[----:B------:R-:W-:Y:S02]  /*7c30*/  IMAD R7, R13, R21, R12 ;  /* 0x000000150d077224 */ /* 0x000fe400078e020c */
[----:B------:R-:W-:Y:S02]  /*7c40*/  IMAD.MOV.U32 R13, RZ, RZ, 0x1 ;  /* 0x00000001ff0d7424 */ /* 0x000fe400078e00ff */
[----:B------:R-:W-:Y:S01]  /*7c50*/  IMAD.IADD R7, R11, 0x1, R7 ;  /* 0x000000010b077824 */ /* 0x000fe200078e0207 */
[----:B------:R-:W3:Y:S01]  /*7c60*/  LDC R28, c[0x0][0x658] ;  /* 0x00019600ff1c7b82 */ /* 0x000ee20000000800 */
[----:B------:R-:W-:-:S02]  /*7c70*/  I2FP.F32.U32 R11, R24 ;  /* 0x00000018000b7245 */ /* 0x000fc40000201000 */
[----:B-1----:R-:W-:-:S03]  /*7c80*/  ISETP.NE.U32.AND P0, PT, R30, RZ, PT ;  /* 0x000000ff1e00720c */ /* 0x002fc60003f05070 */
[----:B------:R-:W-:Y:S01]  /*7c90*/  FMUL R12, R11, UR6 ;  /* 0x000000060b0c7c20 */ /* 0x000fe20008400000 */
[----:B------:R-:W-:Y:S01]  /*7ca0*/  ISETP.NE.AND.EX P0, PT, R31, RZ, PT, P0 ;  /* 0x000000ff1f00720c */ /* 0x000fe20003f05300 */
[----:B------:R-:W1:Y:S01]  /*7cb0*/  LDC R23, c[0x0][0x148] ;  /* 0x00005200ff177b82 */ /* 0x000e620000000800 */
[-CC-:B0-----:R-:W-:Y:S01]  /*7cc0*/  SHF.R.U64 R18, R10, R14.reuse, R7.reuse ;  /* 0x0000000e0a127219 */ /* 0x181fe20000001207 */
[----:B------:R0:W4:Y:S01]  /*7cd0*/  F2I.U32.TRUNC.NTZ R20, R12 ;  /* 0x0000000c00147305 */ /* 0x000122000020f000 */
[----:B------:R-:W-:Y:S01]  /*7ce0*/  SHF.R.U32.HI R7, RZ, R14, R7 ;  /* 0x0000000eff077219 */ /* 0x000fe20000011607 */
[----:B------:R-:W-:-:S04]  /*7cf0*/  IMAD.MOV.U32 R11, RZ, RZ, -0x1 ;  /* 0xffffffffff0b7424 */ /* 0x000fc800078e00ff */
[----:B------:R-:W0:Y:S01]  /*7d00*/  LDC R22, c[0x0][0x600] ;  /* 0x00018000ff167b82 */ /* 0x000e220000000800 */
[-CC-:B--2---:R-:W-:Y:S02]  /*7d10*/  SHF.R.U64 R16, R18, R26.reuse, R7.reuse ;  /* 0x0000001a12107219 */ /* 0x184fe40000001207 */
[----:B------:R-:W-:-:S05]  /*7d20*/  SHF.R.U32.HI R7, RZ, R26, R7 ;  /* 0x0000001aff077219 */ /* 0x000fca0000011607 */
[----:B------:R-:W2:Y:S01]  /*7d30*/  LDC R29, c[0x0][0x648] ;  /* 0x00019200ff1d7b82 */ /* 0x000ea20000000800 */
[-C--:B---3--:R-:W-:Y:S02]  /*7d40*/  SHF.L.U32 R10, R11, R28.reuse, RZ ;  /* 0x0000001c0b0a7219 */ /* 0x088fe400000006ff */
[--C-:B------:R-:W-:Y:S02]  /*7d50*/  SHF.R.U64 R21, R16, R28, R7.reuse ;  /* 0x0000001c10157219 */ /* 0x100fe40000001207 */
[----:B------:R-:W-:Y:S02]  /*7d60*/  LOP3.LUT R27, RZ, R10, RZ, 0x33, !PT ;  /* 0x0000000aff1b7212 */ /* 0x000fe400078e33ff */
[-C--:B------:R-:W-:Y:S01]  /*7d70*/  SHF.R.U32.HI R11, RZ, R28.reuse, R7 ;  /* 0x0000001cff0b7219 */ /* 0x080fe20000011607 */
[----:B------:R-:W3:Y:S01]  /*7d80*/  LDC R32, c[0x0][0x638] ;  /* 0x00018e00ff207b82 */ /* 0x000ee20000000800 */
[----:B------:R-:W-:Y:S01]  /*7d90*/  SHF.L.U32 R26, R13, R28, RZ ;  /* 0x0000001c0d1a7219 */ /* 0x000fe200000006ff */
[----:B------:R-:W-:-:S06]  /*7da0*/  IMAD.MOV.U32 R10, RZ, RZ, R21 ;  /* 0x000000ffff0a7224 */ /* 0x000fcc00078e0015 */
[----:B------:R-:W0:Y:S01]  /*7db0*/  LDC R33, c[0x0][0x610] ;  /* 0x00018400ff217b82 */ /* 0x000e220000000800 */
[----:B----4-:R-:W-:Y:S05]  /*7dc0*/  @!P0 BRA `(.L_x_170) ;  /* 0x0000000000288947 */ /* 0x010fea0003800000 */
[----:B------:R-:W4:Y:S02]  /*7dd0*/  LDC R10, c[0x0][0x64c] ;  /* 0x00019300ff0a7b82 */ /* 0x000f240000000800 */
[----:B----4-:R-:W-:-:S05]  /*7de0*/  IADD3 R7, P0, R21, R10, RZ ;  /* 0x0000000a15077210 */ /* 0x010fca0007f1e0ff */
[----:B------:R-:W-:-:S04]  /*7df0*/  IMAD.X R17, RZ, RZ, R11, P0 ;  /* 0x000000ffff117224 */ /* 0x000fc800000e060b */
[----:B------:R-:W-:-:S04]  /*7e00*/  IMAD.WIDE.U32 R10, R17, R30, RZ ;  /* 0x0000001e110a7225 */ /* 0x000fc800078e00ff */
[----:B0-----:R-:W-:-:S04]  /*7e10*/  IMAD.WIDE.U32 R12, P0, R7, R31, R10 ;  /* 0x0000001f070c7225 */ /* 0x001fc8000780000a */
[----:B------:R-:W-:-:S04]  /*7e20*/  IMAD.WIDE.U32 R10, R7, R30, RZ ;  /* 0x0000001e070a7225 */ /* 0x000fc800078e00ff */
[----:B------:R-:W-:Y:S01]  /*7e30*/  IMAD.X R15, RZ, RZ, RZ, P0 ;  /* 0x000000ffff0f7224 */ /* 0x000fe200000e06ff */
[----:B------:R-:W-:Y:S01]  /*7e40*/  IADD3 RZ, P0, R11, R12, RZ ;  /* 0x0000000c0bff7210 */ /* 0x000fe20007f1e0ff */
[----:B------:R-:W-:-:S04]  /*7e50*/  IMAD.MOV.U32 R14, RZ, RZ, R13 ;  /* 0x000000ffff0e7224 */ /* 0x000fc800078e000d */
[----:B------:R-:W-:-:S08]  /*7e60*/  IMAD.WIDE.U32.X R10, R17, R31, R14, P0 ;  /* 0x0000001f110a7225 */ /* 0x000fd000000e040e */
.L_x_170:
[----:B--2---:R-:W-:Y:S01]  /*7e70*/  SHF.R.U64 R7, R10, R29, R11 ;  /* 0x0000001d0a077219 */ /* 0x004fe2000000120b */
[----:B0-----:R-:W-:Y:S01]  /*7e80*/  VIADD R11, R22, 0xffffffff ;  /* 0xffffffff160b7836 */ /* 0x001fe20000000000 */
[----:B------:R-:W-:Y:S01]  /*7e90*/  LOP3.LUT R28, R16, R27, RZ, 0xc0, !PT ;  /* 0x0000001b101c7212 */ /* 0x000fe200078ec0ff */
[----:B------:R-:W-:Y:S02]  /*7ea0*/  IMAD.MOV R20, RZ, RZ, -R20 ;  /* 0x000000ffff147224 */ /* 0x000fe400078e0a14 */
[----:B------:R-:W-:Y:S01]  /*7eb0*/  IMAD.MOV R10, RZ, RZ, -R7 ;  /* 0x000000ffff0a7224 */ /* 0x000fe200078e0a07 */
[----:B------:R-:W-:Y:S01]  /*7ec0*/  LOP3.LUT R18, R18, R11, RZ, 0xc0, !PT ;  /* 0x0000000b12127212 */ /* 0x000fe200078ec0ff */
[----:B------:R-:W-:Y:S02]  /*7ed0*/  IMAD R28, R26, R7, R28 ;  /* 0x000000071a1c7224 */ /* 0x000fe400078e021c */
[----:B-1----:R-:W-:Y:S02]  /*7ee0*/  @P2 IMAD R25, R23, R20, R24 ;  /* 0x0000001417192224 */ /* 0x002fe400078e0218 */
[----:B---3--:R-:W-:-:S02]  /*7ef0*/  IMAD R7, R10, R32, R21 ;  /* 0x000000200a077224 */ /* 0x008fc400078e0215 */
[----:B------:R-:W-:Y:S02]  /*7f00*/  IMAD R28, R28, R33, R25 ;  /* 0x000000211c1c7224 */ /* 0x000fe400078e0219 */
[----:B------:R-:W-:Y:S02]  /*7f10*/  IMAD R7, R7, R22, R18 ;  /* 0x0000001607077224 */ /* 0x000fe400078e0212 */
[----:B------:R-:W-:-:S03]  /*7f20*/  IMAD.MOV.U32 R10, RZ, RZ, 0x1 ;  /* 0x00000001ff0a7424 */ /* 0x000fc600078e00ff */
[----:B------:R-:W-:Y:S02]  /*7f30*/  SEL R11, R7, R28, !P2 ;  /* 0x0000001c070b7207 */ /* 0x000fe40005000000 */
[----:B------:R-:W-:Y:S01]  /*7f40*/  SEL R28, R28, R7, !P2 ;  /* 0x000000071c1c7207 */ /* 0x000fe20005000000 */
[----:B------:R-:W-:-:S07]  /*7f50*/  IMAD.MOV.U32 R7, RZ, RZ, R19 ;  /* 0x000000ffff077224 */ /* 0x000fce00078e0013 */
.L_x_168:
[----:B------:R-:W-:Y:S01]  /*7f60*/  LOP3.LUT P0, RZ, R10, 0xff, RZ, 0xc0, !PT ;  /* 0x000000ff0aff7812 */ /* 0x000fe2000780c0ff */
[----:B------:R-:W-:-:S12]  /*7f70*/  IMAD.MOV.U32 R10, RZ, RZ, R28 ;  /* 0x000000ffff0a7224 */ /* 0x000fd800078e001c */
[----:B------:R-:W-:Y:S05]  /*7f80*/  @P0 BRA `(.L_x_171) ;  /* 0xffffff9000880947 */ /* 0x000fea000383ffff */
[----:B------:R-:W-:Y:S05]  /*7f90*/  EXIT ;  /* 0x000000000000794d */ /* 0x000fea0003800000 */
.L_x_7:
[----:B0-----:R-:W-:Y:S01]  /*7fa0*/  ULDC.64 UR4, c[0x0][0x650] ;  /* 0x0001940000047ab9 */ /* 0x001fe20000000a00 */
        /* <DEDUP_REMOVED lines=25> */
.L_x_173:
[----:B------:R-:W0:Y:S01]  /*8140*/  LDC.64 R28, c[0x0][0x640] ;  /* 0x00019000ff1c7b82 */ /* 0x000e220000000a00 */
[-CC-:B------:R-:W-:Y:S01]  /*8150*/  SHF.R.U64 R21, R16, R6.reuse, R17.reuse ;  /* 0x0000000610157219 */ /* 0x180fe20000001211 */
[----:B------:R-:W-:Y:S01]  /*8160*/  IMAD.MOV.U32 R31, RZ, RZ, 0x1 ;  /* 0x00000001ff1f7424 */ /* 0x000fe200078e00ff */
[----:B------:R-:W-:Y:S02]  /*8170*/  SHF.R.U32.HI R5, RZ, R6, R17 ;  /* 0x00000006ff057219 */ /* 0x000fe40000011611 */
        /* <DEDUP_REMOVED lines=9> */
[----:B0-----:R-:W-:Y:S01]  /*8210*/  ISETP.NE.U32.AND P0, PT, R28, RZ, PT ;  /* 0x000000ff1c00720c */ /* 0x001fe20003f05070 */
[----:B------:R-:W-:-:S03]  /*8220*/  IMAD.MOV.U32 R11, RZ, RZ, -0x1 ;  /* 0xffffffffff0b7424 */ /* 0x000fc600078e00ff */
[----:B------:R-:W-:Y:S02]  /*8230*/  ISETP.NE.AND.EX P0, PT, R29, RZ, PT, P0 ;  /* 0x000000ff1d00720c */ /* 0x000fe40003f05300 */
[----:B------:R-:W0:Y:S01]  /*8240*/  LDC R24, c[0x0][0x600] ;  /* 0x00018000ff187b82 */ /* 0x000e220000000800 */
[-CC-:B-1----:R-:W-:Y:S02]  /*8250*/  SHF.R.U64 R18, R10, R14.reuse, R5.reuse ;  /* 0x0000000e0a127219 */ /* 0x182fe40000001205 */
[----:B------:R-:W-:-:S05]  /*8260*/  SHF.R.U32.HI R5, RZ, R14, R5 ;  /* 0x0000000eff057219 */ /* 0x000fca0000011605 */
        /* <DEDUP_REMOVED lines=21> */
.L_x_174:
[----:B-1----:R-:W-:Y:S01]  /*83c0*/  SHF.R.U64 R6, R10, R25, R11 ;  /* 0x000000190a067219 */ /* 0x002fe2000000120b */
[----:B0-----:R-:W-:Y:S01]  /*83d0*/  VIADD R11, R24, 0xffffffff ;  /* 0xffffffff180b7836 */ /* 0x001fe20000000000 */
[----:B------:R-:W-:Y:S01]  /*83e0*/  SHF.L.U32 R9, R31, R26, RZ ;  /* 0x0000001a1f097219 */ /* 0x000fe200000006ff */
[----:B------:R-:W-:Y:S01]  /*83f0*/  @P2 IMAD R12, R13, R20, R8 ;  /* 0x000000140d0c2224 */ /* 0x000fe200078e0208 */
[----:B------:R-:W-:Y:S01]  /*8400*/  LOP3.LUT R5, R22, R33, RZ, 0xc0, !PT ;  /* 0x0000002116057212 */ /* 0x000fe200078ec0ff */
[----:B------:R-:W-:Y:S01]  /*8410*/  IMAD.MOV R10, RZ, RZ, -R6 ;  /* 0x000000ffff0a7224 */ /* 0x000fe200078e0a06 */
[----:B------:R-:W-:Y:S01]  /*8420*/  LOP3.LUT R18, R18, R11, RZ, 0xc0, !PT ;  /* 0x0000000b12127212 */ /* 0x000fe200078ec0ff */
[----:B------:R-:W-:Y:S02]  /*8430*/  IMAD.MOV.U32 R8, RZ, RZ, 0x1 ;  /* 0x00000001ff087424 */ /* 0x000fe400078e00ff */
[----:B------:R-:W-:Y:S02]  /*8440*/  IMAD R9, R9, R6, R5 ;  /* 0x0000000609097224 */ /* 0x000fe400078e0205 */
[----:B--2---:R-:W-:-:S02]  /*8450*/  IMAD R5, R10, R27, R23 ;  /* 0x0000001b0a057224 */ /* 0x004fc400078e0217 */
[----:B---3--:R-:W-:Y:S02]  /*8460*/  IMAD R6, R9, R30, R12 ;  /* 0x0000001e09067224 */ /* 0x008fe400078e020c */
[----:B------:R-:W-:Y:S01]  /*8470*/  IMAD R9, R5, R24, R18 ;  /* 0x0000001805097224 */ /* 0x000fe200078e0212 */
[----:B------:R-:W-:Y:S01]  /*8480*/  PRMT R5, R8, 0x7610, R5 ;  /* 0x0000761008057816 */ /* 0x000fe20000000005 */
[----:B------:R-:W-:-:S03]  /*8490*/  IMAD.MOV.U32 R16, RZ, RZ, R21 ;  /* 0x000000ffff107224 */ /* 0x000fc600078e0015 */
[----:B------:R-:W-:Y:S02]  /*84a0*/  SEL R17, R9, R6, !P2 ;  /* 0x0000000609117207 */ /* 0x000fe40005000000 */
[----:B------:R-:W-:-:S07]  /*84b0*/  SEL R6, R6, R9, !P2 ;  /* 0x0000000906067207 */ /* 0x000fce0005000000 */
.L_x_172:
[----:B------:R-:W-:-:S08]  /*84c0*/  NOP ;  /* 0x0000000000007918 */ /* 0x000fd00000000000 */
[----:B------:R-:W0:-:S00]  /*84d0*/  USETMAXREG.DEALLOC.CTAPOOL 0x28 ;  /* 0x00000028000079c8 */ /* 0x000e0000080e0500 */
[----:B0-----:R-:W-:-:S13]  /*84e0*/  ISETP.NE.AND P0, PT, R7, RZ, PT ;  /* 0x000000ff0700720c */ /* 0x001fda0003f05270 */
[----:B------:R-:W-:Y:S05]  /*84f0*/  @P0 EXIT ;  /* 0x000000000000094d */ /* 0x000fea0003800000 */
[----:B------:R-:W-:Y:S01]  /*8500*/  LOP3.LUT P0, RZ, R5, 0xff, RZ, 0xc0, !PT ;  /* 0x000000ff05ff7812 */ /* 0x000fe2000780c0ff */
[----:B------:R-:W-:Y:S02]  /*8510*/  IMAD.MOV.U32 R11, RZ, RZ, 0x1 ;  /* 0x00000001ff0b7424 */ /* 0x000fe400078e00ff */
[----:B------:R-:W-:-:S10]  /*8520*/  IMAD.MOV.U32 R15, RZ, RZ, RZ ;  /* 0x000000ffff0f7224 */ /* 0x000fd400078e00ff */
[----:B------:R-:W-:Y:S05]  /*8530*/  @!P0 BRA `(.L_x_175) ;  /* 0x0000000c00708947 */ /* 0x000fea0003800000 */
[----:B------:R-:W0:Y:S01]  /*8540*/  LDC R5, c[0x0][0x28c] ;  /* 0x0000a300ff057b82 */ /* 0x000e220000000800 */
[----:B------:R-:W-:Y:S01]  /*8550*/  UMOV UR14, 0x1 ;  /* 0x00000001000e7882 */ /* 0x000fe20000000000 */
[----:B------:R-:W-:Y:S01]  /*8560*/  ULDC UR9, c[0x0][0xc] ;  /* 0x0000030000097ab9 */ /* 0x000fe20000000800 */
[----:B------:R-:W-:Y:S01]  /*8570*/  ULDC UR12, c[0x0][0x10] ;  /* 0x00000400000c7ab9 */ /* 0x000fe20000000800 */
[----:B------:R-:W-:Y:S01]  /*8580*/  ULDC UR5, c[0x0][0x658] ;  /* 0x0001960000057ab9 */ /* 0x000fe20000000800 */
[----:B------:R-:W-:Y:S01]  /*8590*/  UMOV UR7, 0xffffffff ;  /* 0xffffffff00077882 */ /* 0x000fe20000000000 */
[----:B------:R-:W-:Y:S01]  /*85a0*/  BSSY B0, `(.L_x_175) ;  /* 0x00000d5000007945 */ /* 0x000fe20003800000 */
[----:B------:R-:W-:Y:S01]  /*85b0*/  USHF.L.U32 UR7, UR7, UR5, URZ ;  /* 0x0000000507077299 */ /* 0x000fe2000800063f */
[----:B------:R-:W1:Y:S01]  /*85c0*/  S2UR UR8, SR_CgaCtaId ;  /* 0x00000000000879c3 */ /* 0x000e620000008800 */
[----:B------:R-:W-:Y:S01]  /*85d0*/  USHF.L.U32 UR5, UR14, UR5, URZ ;  /* 0x000000050e057299 */ /* 0x000fe2000800063f */
[----:B------:R-:W-:Y:S01]  /*85e0*/  IMAD.MOV.U32 R13, RZ, RZ, 0x1 ;  /* 0x00000001ff0d7424 */ /* 0x000fe200078e00ff */
[----:B------:R-:W-:Y:S01]  /*85f0*/  LOP3.LUT R14, R4, 0x2, RZ, 0xfc, !PT ;  /* 0x00000002040e7812 */ /* 0x000fe200078efcff */
[----:B------:R-:W-:Y:S01]  /*8600*/  IMAD.MOV.U32 R11, RZ, RZ, 0x1 ;  /* 0x00000001ff0b7424 */ /* 0x000fe200078e00ff */
[----:B------:R-:W-:Y:S01]  /*8610*/  ULDC UR4, c[0x0][0x600] ;  /* 0x0001800000047ab9 */ /* 0x000fe20000000800 */
[----:B------:R-:W-:Y:S01]  /*8620*/  IMAD.MOV.U32 R15, RZ, RZ, RZ ;  /* 0x000000ffff0f7224 */ /* 0x000fe200078e00ff */
[----:B------:R-:W-:Y:S01]  /*8630*/  UMOV UR15, 0x5 ;  /* 0x00000005000f7882 */ /* 0x000fe20000000000 */
[----:B------:R-:W-:-:S02]  /*8640*/  UIADD3 UR4, UR4, -0x1, URZ ;  /* 0xffffffff04047890 */ /* 0x000fc4000fffe03f */
[----:B------:R-:W-:Y:S01]  /*8650*/  ULOP3.LUT UR7, URZ, UR7, URZ, 0x33, !UPT ;  /* 0x000000073f077292 */ /* 0x000fe2000f8e333f */
[----:B------:R-:W-:Y:S01]  /*8660*/  ULDC.64 UR30, c[0x0][0x198] ;  /* 0x00006600001e7ab9 */ /* 0x000fe20000000a00 */
[----:B0-----:R-:W-:-:S05]  /*8670*/  VIADD R5, R5, 0x7f ;  /* 0x0000007f05057836 */ /* 0x001fca0000000000 */
[----:B------:R-:W-:Y:S01]  /*8680*/  SHF.R.S32.HI R8, RZ, 0x1f, R5 ;  /* 0x0000001fff087819 */ /* 0x000fe20000011405 */
[----:B-1----:R-:W-:-:S03]  /*8690*/  ULOP3.LUT UR10, UR8, 0x1, URZ, 0xc0, !UPT ;  /* 0x00000001080a7892 */ /* 0x002fc6000f8ec03f */
[----:B------:R-:W-:Y:S01]  /*86a0*/  LEA.HI R8, R8, R5, RZ, 0x7 ;  /* 0x0000000508087211 */ /* 0x000fe200078f38ff */
[----:B------:R-:W-:Y:S02]  /*86b0*/  USHF.R.U32.HI UR28, URZ, 0x1, UR8 ;  /* 0x000000013f1c7899 */ /* 0x000fe40008011608 */
[----:B------:R-:W-:Y:S01]  /*86c0*/  USHF.L.U32 UR6, UR8, 0x6, URZ ;  /* 0x0000000608067899 */ /* 0x000fe2000800063f */
[----:B------:R-:W-:Y:S01]  /*86d0*/  SHF.R.S32.HI R10, RZ, 0x7, R8 ;  /* 0x00000007ff0a7819 */ /* 0x000fe20000011408 */
[----:B------:R-:W-:Y:S02]  /*86e0*/  USHF.L.U32 UR27, UR8, 0xd, URZ ;  /* 0x0000000d081b7899 */ /* 0x000fe4000800063f */
[----:B------:R-:W-:Y:S02]  /*86f0*/  ULOP3.LUT UR8, UR8, 0xfffffffe, URZ, 0xc0, !UPT ;  /* 0xfffffffe08087892 */ /* 0x000fe4000f8ec03f */
[----:B------:R-:W-:Y:S01]  /*8700*/  UISETP.GT.U32.AND UP0, UPT, UR10, 0xffff, UPT ;  /* 0x0000ffff0a00788c */ /* 0x000fe2000bf04070 */
[----:B------:R-:W-:Y:S01]  /*8710*/  VIADD R5, R10, 0x1 ;  /* 0x000000010a057836 */ /* 0x000fe20000000000 */
[----:B------:R-:W-:-:S02]  /*8720*/  USHF.L.U32 UR13, UR14, UR8, URZ ;  /* 0x000000080e0d7299 */ /* 0x000fc4000800063f */
[----:B------:R-:W-:Y:S02]  /*8730*/  ULOP3.LUT UR11, UR8, 0x1, URZ, 0xfc, !UPT ;  /* 0x00000001080b7892 */ /* 0x000fe4000f8efc3f */
[----:B------:R-:W-:Y:S02]  /*8740*/  UIMAD.WIDE.U32 UR8, UR9, UR12, URZ ;  /* 0x0000000c090872a5 */ /* 0x000fe4000f8e003f */
[----:B------:R-:W-:Y:S01]  /*8750*/  USEL UR10, UR10, 0xffff, !UP0 ;  /* 0x0000ffff0a0a7887 */ /* 0x000fe2000c000000 */
[----:B------:R-:W-:Y:S01]  /*8760*/  ULDC UR12, c[0x0][0x14] ;  /* 0x00000500000c7ab9 */ /* 0x000fe20000000800 */
[----:B------:R-:W-:Y:S02]  /*8770*/  USHF.L.U32 UR11, UR14, UR11, URZ ;  /* 0x0000000b0e0b7299 */ /* 0x000fe4000800063f */
[----:B------:R-:W-:Y:S02]  /*8780*/  UIMAD.WIDE.U32 UR24, UR8, UR12, URZ ;  /* 0x0000000c081872a5 */ /* 0x000fe4000f8e003f */
[----:B------:R-:W-:-:S02]  /*8790*/  UIMAD UR14, UR9, UR12, URZ ;  /* 0x0000000c090e72a4 */ /* 0x000fc4000f8e023f */
[----:B------:R-:W-:Y:S02]  /*87a0*/  ULOP3.LUT UR10, UR10, 0xffff, URZ, 0xc0, !UPT ;  /* 0x0000ffff0a0a7892 */ /* 0x000fe4000f8ec03f */
[----:B------:R-:W-:Y:S02]  /*87b0*/  ULOP3.LUT UR6, UR6, 0x40, URZ, 0xc0, !UPT ;  /* 0x0000004006067892 */ /* 0x000fe4000f8ec03f */
[----:B------:R-:W-:Y:S02]  /*87c0*/  ULOP3.LUT UR13, UR13, UR11, URZ, 0xfc, !UPT ;  /* 0x0000000b0d0d7292 */ /* 0x000fe4000f8efc3f */
[----:B------:R-:W-:Y:S02]  /*87d0*/  UIADD3 UR14, UR25, UR14, URZ ;  /* 0x0000000e190e7290 */ /* 0x000fe4000fffe03f */
[----:B------:R-:W-:-:S12]  /*87e0*/  USHF.L.U32 UR15, UR15, UR10, URZ ;  /* 0x0000000a0f0f7299 */ /* 0x000fd8000800063f */
.L_x_186:
[----:B------:R-:W-:-:S03]  /*87f0*/  UMOV UR8, 0xffffffff ;  /* 0xffffffff00087882 */ /* 0x000fc60000000000 */
[----:B------:R-:W-:Y:S05]  /*8800*/  BRA.DIV UR8, `(.L_x_176) ;  /* 0x0000000e08887947 */ /* 0x000fea000b800000 */
[----:B------:R-:W-:-:S13]  /*8810*/  ELECT P0, URZ, PT ;  /* 0x00000000003f782f */ /* 0x000fda0003800000 */
.L_x_196:
[----:B------:R-:W0:Y:S01]  /*8820*/  LDC R7, c[0x0][0x28c] ;  /* 0x0000a300ff077b82 */ /* 0x000e220000000800 */
[----:B------:R-:W-:Y:S01]  /*8830*/  BSSY B1, `(.L_x_177) ;  /* 0x000003b000017945 */ /* 0x000fe20003800000 */
[----:B0-----:R-:W-:-:S13]  /*8840*/  ISETP.LT.OR P0, PT, R7, 0x1, !P0 ;  /* 0x000000010700780c */ /* 0x001fda0004701670 */
[----:B------:R-:W-:Y:S05]  /*8850*/  @P0 BRA `(.L_x_178) ;  /* 0x0000000000e00947 */ /* 0x000fea0003800000 */
[----:B------:R-:W-:Y:S01]  /*8860*/  LEA R9, R6, UR28, 0x1 ;  /* 0x0000001c06097c11 */ /* 0x000fe2000f8e08ff */
[----:B------:R-:W-:Y:S01]  /*8870*/  IMAD.MOV.U32 R21, RZ, RZ, RZ ;  /* 0x000000ffff157224 */ /* 0x000fe200078e00ff */
[----:B------:R-:W-:Y:S01]  /*8880*/  LEA R17, R17, UR6, 0x7 ;  /* 0x0000000611117c11 */ /* 0x000fe2000f8e38ff */
[----:B------:R-:W-:Y:S02]  /*8890*/  IMAD.MOV.U32 R6, RZ, RZ, R5 ;  /* 0x000000ffff067224 */ /* 0x000fe400078e0005 */
[----:B------:R-:W-:Y:S02]  /*88a0*/  IMAD.MOV.U32 R7, RZ, RZ, R11 ;  /* 0x000000ffff077224 */ /* 0x000fe400078e000b */
[----:B------:R-:W-:Y:S02]  /*88b0*/  IMAD.MOV.U32 R8, RZ, RZ, R15 ;  /* 0x000000ffff087224 */ /* 0x000fe400078e000f */
[----:B------:R-:W-:-:S07]  /*88c0*/  IMAD.SHL.U32 R18, R9, 0x40, RZ ;  /* 0x0000004009127824 */ /* 0x000fce00078e00ff */
.L_x_181:
[----:B------:R-:W0:Y:S01]  /*88d0*/  S2R R12, SR_CgaCtaId ;  /* 0x00000000000c7919 */ /* 0x000e220000008800 */
[----:B------:R-:W-:Y:S02]  /*88e0*/  MOV R9, 0x400 ;  /* 0x0000040000097802 */ /* 0x000fe40000000f00 */
[----:B------:R-:W-:Y:S02]  /*88f0*/  LOP3.LUT P1, RZ, R0, 0x7f, RZ, 0xc0, !PT ;  /* 0x0000007f00ff7812 */ /* 0x000fe4000782c0ff */
[----:B0-----:R-:W-:Y:S02]  /*8900*/  LEA R19, R12, R9, 0x18 ;  /* 0x000000090c137211 */ /* 0x001fe400078ec0ff */
[----:B------:R-:W-:-:S09]  /*8910*/  SHF.L.U32 R9, R7, 0x1f, RZ ;  /* 0x0000001f07097819 */ /* 0x000fd200000006ff */
[----:B------:R-:W0:Y:S01]  /*8920*/  @!P1 LDC R12, c[0x0][0x500] ;  /* 0x00014000ff0c9b82 */ /* 0x000e220000000800 */
[----:B------:R-:W-:-:S04]  /*8930*/  IMAD R20, R8, 0x8, R19 ;  /* 0x0000000808147824 */ /* 0x000fc800078e0213 */
[----:B------:R-:W1:Y:S02]  /*8940*/  SYNCS.PHASECHK.TRANS64.TRYWAIT P0, [R20+URZ+0x18], R9 ;  /* 0x00001809140075a7 */ /* 0x000e64000800017f */
[----:B-1----:R-:W-:Y:S05]  /*8950*/  @!P0 BRA `(.L_x_179) ;  /* 0x0000000c00548947 */ /* 0x002fea0003800000 */
.L_x_197:
[----:B-1----:R-:W-:Y:S01]  /*8960*/  PRMT R9, R14, 0x9910, RZ ;  /* 0x000099100e097816 */ /* 0x002fe200000000ff */
[----:B0-----:R0:W-:Y:S03]  /*8970*/  @!P1 SYNCS.ARRIVE.TRANS64 RZ, [R20+URZ], R12 ;  /* 0x0000000c14ff99a7 */ /* 0x0011e6000800003f */
[----:B------:R-:W-:-:S13]  /*8980*/  ISETP.NE.AND P0, PT, R9, 0x2, PT ;  /* 0x000000020900780c */ /* 0x000fda0003f05270 */
[----:B0-----:R-:W-:Y:S05]  /*8990*/  @P0 BRA `(.L_x_180) ;  /* 0x0000000000040947 */ /* 0x001fea0003800000 */
[----:B------:R-:W-:Y:S01]  /*89a0*/  BPT.TRAP 0x1 ;  /* 0x000000040000795c */ /* 0x000fe20000300000 */
.L_x_180:
[----:B------:R-:W-:Y:S01]  /*89b0*/  R2UR UR8, R8 ;  /* 0x00000000080872ca */ /* 0x000fe200000e0000 */
[----:B------:R-:W-:Y:S01]  /*89c0*/  VIADD R6, R6, 0xffffffff ;  /* 0xffffffff06067836 */ /* 0x000fe20000000000 */
[----:B------:R-:W-:Y:S01]  /*89d0*/  R2UR UR22, R19 ;  /* 0x00000000131672ca */ /* 0x000fe200000e0000 */
[----:B------:R-:W-:Y:S01]  /*89e0*/  UIADD3 UR16, UP0, UR30, 0xf0, URZ ;  /* 0x000000f01e107890 */ /* 0x000fe2000ff1e03f */
[----:B------:R-:W-:Y:S01]  /*89f0*/  R2UR UR23, R18 ;  /* 0x00000000121772ca */ /* 0x000fe200000e0000 */
[----:B------:R-:W-:Y:S01]  /*8a00*/  UIADD3 UR32, UP1, UR30, 0x1f0, URZ ;  /* 0x000001f01e207890 */ /* 0x000fe2000ff3e03f */
[----:B------:R-:W-:Y:S01]  /*8a10*/  R2UR UR9, R20 ;  /* 0x00000000140972ca */ /* 0x000fe200000e0000 */
[----:B------:R-:W-:Y:S01]  /*8a20*/  UIADD3.X UR17, URZ, UR31, URZ, UP0, !UPT ;  /* 0x0000001f3f117290 */ /* 0x000fe200087fe43f */
[----:B------:R-:W-:Y:S01]  /*8a30*/  R2UR UR10, R21 ;  /* 0x00000000150a72ca */ /* 0x000fe200000e0000 */
[----:B------:R-:W-:Y:S01]  /*8a40*/  UPRMT UR20, URZ, 0x5410, UR15 ;  /* 0x000054103f147896 */ /* 0x000fe2000800000f */
[----:B------:R-:W-:Y:S01]  /*8a50*/  R2UR UR12, R16 ;  /* 0x00000000100c72ca */ /* 0x000fe200000e0000 */
[----:B------:R-:W-:Y:S01]  /*8a60*/  VIADD R8, R8, 0x1 ;  /* 0x0000000108087836 */ /* 0x000fe20000000000 */
[----:B------:R-:W-:Y:S01]  /*8a70*/  R2UR UR26, R17 ;  /* 0x00000000111a72ca */ /* 0x000fe200000e0000 */
[----:B------:R-:W-:Y:S01]  /*8a80*/  USHF.L.U32 UR8, UR8, 0xe, URZ ;  /* 0x0000000e08087899 */ /* 0x000fe2000800063f */
[----:B------:R-:W-:Y:S01]  /*8a90*/  ISETP.GT.AND P1, PT, R6, 0x1, PT ;  /* 0x000000010600780c */ /* 0x000fe20003f24270 */
[----:B------:R-:W-:Y:S01]  /*8aa0*/  UPRMT UR29, URZ, 0x5410, UR13 ;  /* 0x000054103f1d7896 */ /* 0x000fe2000800000d */
[C---:B------:R-:W-:Y:S01]  /*8ab0*/  ISETP.NE.AND P0, PT, R8.reuse, 0x3, PT ;  /* 0x000000030800780c */ /* 0x040fe20003f05270 */
[----:B------:R-:W-:Y:S01]  /*8ac0*/  ULEA UR11, UR28, UR8, 0xd ;  /* 0x000000081c0b7291 */ /* 0x000fe2000f8e683f */
[----:B------:R-:W-:Y:S01]  /*8ad0*/  VIADD R21, R21, 0x80 ;  /* 0x0000008015157836 */ /* 0x000fe20000000000 */
[----:B------:R-:W-:Y:S01]  /*8ae0*/  ULOP3.LUT UR8, UR8, 0x2000, UR27, 0xf8, !UPT ;  /* 0x0000200008087892 */ /* 0x000fe2000f8ef81b */
[----:B------:R-:W-:Y:S01]  /*8af0*/  SEL R12, RZ, 0x1, P0 ;  /* 0x00000001ff0c7807 */ /* 0x000fe20000000000 */
[----:B------:R-:W-:Y:S01]  /*8b00*/  UIADD3 UR21, UR22, 0x100, UR11 ;  /* 0x0000010016157890 */ /* 0x000fe2000fffe00b */
[----:B------:R-:W-:Y:S01]  /*8b10*/  SEL R8, R8, RZ, P0 ;  /* 0x000000ff08087207 */ /* 0x000fe20000000000 */
[----:B------:R-:W-:Y:S01]  /*8b20*/  UIADD3 UR22, UR22, 0xc100, UR8 ;  /* 0x0000c10016167890 */ /* 0x000fe2000fffe008 */
[----:B------:R-:W-:Y:S01]  /*8b30*/  LOP3.LUT R7, R7, R12, RZ, 0x3c, !PT ;  /* 0x0000000c07077212 */ /* 0x000fe200078e3cff */
[----:B------:R-:W-:Y:S01]  /*8b40*/  UIADD3.X UR33, URZ, UR31, URZ, UP1, !UPT ;  /* 0x0000001f3f217290 */ /* 0x000fe20008ffe43f */
[----:B------:R-:W-:Y:S01]  /*8b50*/  UMOV UR18, 0x0 ;  /* 0x0000000000127882 */ /* 0x000fe20000000000 */
[----:B------:R-:W-:Y:S01]  /*8b60*/  UMOV UR19, 0x10000000 ;  /* 0x1000000000137882 */ /* 0x000fe20000000000 */
[----:B------:R-:W-:Y:S01]  /*8b70*/  UMOV UR11, UR23 ;  /* 0x00000017000b7c82 */ /* 0x000fe20008000000 */
[----:B------:R-:W-:-:S02]  /*8b80*/  UMOV UR8, UR21 ;  /* 0x0000001500087c82 */ /* 0x000fc40008000000 */
[----:B------:R0:W-:Y:S02]  /*8b90*/  UTMALDG.3D.MULTICAST [UR8], [UR16], UR20, desc[UR18] ;  /* 0x00001208100073b4 */ /* 0x0001e40008011814 */
[----:B0-----:R-:W-:Y:S01]  /*8ba0*/  UMOV UR8, UR22 ;  /* 0x0000001600087c82 */ /* 0x001fe20008000000 */
[----:B------:R-:W-:Y:S02]  /*8bb0*/  UMOV UR11, UR26 ;  /* 0x0000001a000b7c82 */ /* 0x000fe40008000000 */
[----:B------:R0:W-:Y:S02]  /*8bc0*/  UTMALDG.3D.MULTICAST [UR8], [UR32], UR29, desc[UR18] ;  /* 0x00001208200073b4 */ /* 0x0001e4000801181d */
[----:B0-----:R-:W-:Y:S05]  /*8bd0*/  @P1 BRA `(.L_x_181) ;  /* 0xfffffffc003c1947 */ /* 0x001fea000383ffff */
.L_x_178:
[----:B------:R-:W-:Y:S05]  /*8be0*/  BSYNC B1 ;  /* 0x0000000000017941 */ /* 0x000fea0003800000 */
.L_x_177:
[----:B------:R-:W-:Y:S01]  /*8bf0*/  LOP3.LUT P1, RZ, R13, 0xff, RZ, 0xc0, !PT ;  /* 0x000000ff0dff7812 */ /* 0x000fe2000782c0ff */
[C---:B------:R-:W-:Y:S01]  /*8c00*/  IMAD.IADD R15, R10.reuse, 0x1, R15 ;  /* 0x000000010a0f7824 */ /* 0x040fe200078e020f */
[----:B------:R-:W-:Y:S01]  /*8c10*/  ULDC.64 UR8, c[0x0][0x650] ;  /* 0x0001940000087ab9 */ /* 0x000fe20000000a00 */
[C---:B------:R-:W-:Y:S01]  /*8c20*/  ISETP.GE.U32.AND P3, PT, R10.reuse, 0x3, PT ;  /* 0x000000030a00780c */ /* 0x040fe20003f66070 */
[----:B------:R-:W-:Y:S01]  /*8c30*/  BSSY B1, `(.L_x_182) ;  /* 0x0000069000017945 */ /* 0x000fe20003800000 */
[----:B------:R-:W-:Y:S01]  /*8c40*/  IMAD.MOV.U32 R17, RZ, RZ, -0x1 ;  /* 0xffffffffff117424 */ /* 0x000fe200078e00ff */
[----:B------:R-:W-:Y:S01]  /*8c50*/  ISETP.GT.U32.AND P0, PT, R15, 0x2, PT ;  /* 0x000000020f00780c */ /* 0x000fe20003f04070 */
[----:B------:R-:W-:Y:S01]  /*8c60*/  IMAD.MOV.U32 R16, RZ, RZ, -0x1 ;  /* 0xffffffffff107424 */ /* 0x000fe200078e00ff */
[----:B------:R-:W-:Y:S02]  /*8c70*/  PRMT R13, RZ, 0x7610, R13 ;  /* 0x00007610ff0d7816 */ /* 0x000fe4000000000d */
[----:B------:R-:W-:-:S03]  /*8c80*/  ISETP.LT.U32.AND P0, PT, R10, 0x3, P0 ;  /* 0x000000030a00780c */ /* 0x000fc60000701070 */
[----:B------:R-:W0:Y:S01]  /*8c90*/  @P1 S2R R7, SR_CgaCtaId ;  /* 0x0000000000071919 */ /* 0x000e220000008800 */
[----:B------:R-:W-:-:S04]  /*8ca0*/  @P1 MOV R6, 0x400 ;  /* 0x0000040000061802 */ /* 0x000fc80000000f00 */
[----:B0-----:R-:W-:Y:S01]  /*8cb0*/  @P1 LEA R8, R7, R6, 0x18 ;  /* 0x0000000607081211 */ /* 0x001fe200078ec0ff */
[----:B------:R-:W-:Y:S01]  /*8cc0*/  IMAD.WIDE.U32 R6, R15, -0x55555555, RZ ;  /* 0xaaaaaaab0f067825 */ /* 0x000fe200078e00ff */
[----:B------:R-:W-:Y:S02]  /*8cd0*/  SEL R6, RZ, 0x1, !P0 ;  /* 0x00000001ff067807 */ /* 0x000fe40004000000 */
[----:B------:R0:W-:Y:S01]  /*8ce0*/  @P1 SYNCS.ARRIVE.TRANS64.A1T0 RZ, [R8+URZ+0x48], RZ ;  /* 0x000048ff08ff19a7 */ /* 0x0001e2000810003f */
[----:B------:R-:W-:Y:S02]  /*8cf0*/  IADD3 R2, P1, R2, UR24, RZ ;  /* 0x0000001802027c10 */ /* 0x000fe4000ff3e0ff */
[----:B------:R-:W-:Y:S01]  /*8d00*/  LOP3.LUT R11, R11, R6, RZ, 0x3c, !PT ;  /* 0x000000060b0b7212 */ /* 0x000fe200078e3cff */
[----:B------:R-:W-:Y:S01]  /*8d10*/  IMAD.MOV.U32 R6, RZ, RZ, -0x1 ;  /* 0xffffffffff067424 */ /* 0x000fe200078e00ff */
[----:B------:R-:W-:Y:S02]  /*8d20*/  IADD3.X R3, R3, UR14, RZ, P1, !PT ;  /* 0x0000000e03037c10 */ /* 0x000fe40008ffe4ff */
[----:B------:R-:W-:-:S02]  /*8d30*/  ISETP.GE.U32.AND P0, PT, R2, UR8, PT ;  /* 0x0000000802007c0c */ /* 0x000fc4000bf06070 */
[----:B0-----:R-:W-:Y:S02]  /*8d40*/  SHF.R.U32.HI R8, RZ, 0x1, R7 ;  /* 0x00000001ff087819 */ /* 0x001fe40000011607 */
[----:B------:R-:W-:Y:S02]  /*8d50*/  ISETP.GE.U32.AND.EX P0, PT, R3, UR9, PT, P0 ;  /* 0x0000000903007c0c */ /* 0x000fe4000bf06100 */
[----:B------:R-:W-:Y:S01]  /*8d60*/  @P3 LOP3.LUT R11, R11, 0x1, R8, 0x78, !PT ;  /* 0x000000010b0b3812 */ /* 0x000fe200078e7808 */
[----:B------:R-:W-:Y:S01]  /*8d70*/  IMAD R15, R8, -0x3, R15 ;  /* 0xfffffffd080f7824 */ /* 0x000fe200078e020f */
[----:B------:R-:W-:-:S09]  /*8d80*/  PRMT R7, RZ, 0x7610, R7 ;  /* 0x00007610ff077816 */ /* 0x000fd20000000007 */
[----:B------:R-:W-:Y:S05]  /*8d90*/  @P0 BRA `(.L_x_183) ;  /* 0x0000000400480947 */ /* 0x000fea0003800000 */
[----:B------:R-:W0:Y:S01]  /*8da0*/  S2R R17, SR_CTAID.X ;  /* 0x0000000000117919 */ /* 0x000e220000002500 */
[----:B------:R-:W-:Y:S01]  /*8db0*/  ULDC.64 UR8, c[0x0][0x628] ;  /* 0x00018a0000087ab9 */ /* 0x000fe20000000a00 */
[----:B------:R-:W1:Y:S01]  /*8dc0*/  LDC R18, c[0x0][0x144] ;  /* 0x00005100ff127b82 */ /* 0x000e620000000800 */
[----:B------:R-:W-:Y:S01]  /*8dd0*/  ISETP.NE.U32.AND P0, PT, RZ, UR8, PT ;  /* 0x00000008ff007c0c */ /* 0x000fe2000bf05070 */
[----:B------:R-:W2:Y:S01]  /*8de0*/  S2R R12, SR_CTAID.Y ;  /* 0x00000000000c7919 */ /* 0x000ea20000002600 */
[----:B------:R-:W-:Y:S01]  /*8df0*/  ULDC UR10, c[0x0][0x150] ;  /* 0x00005400000a7ab9 */ /* 0x000fe20000000800 */
[----:B------:R-:W-:Y:S01]  /*8e00*/  ULDC UR11, c[0x0][0x630] ;  /* 0x00018c00000b7ab9 */ /* 0x000fe20000000800 */
[----:B------:R-:W-:Y:S01]  /*8e10*/  ISETP.NE.AND.EX P0, PT, RZ, UR9, PT, P0 ;  /* 0x00000009ff007c0c */ /* 0x000fe2000bf05300 */
[----:B------:R-:W-:Y:S01]  /*8e20*/  IMAD.MOV.U32 R6, RZ, RZ, R2 ;  /* 0x000000ffff067224 */ /* 0x000fe200078e0002 */
[----:B0-----:R-:W-:-:S05]  /*8e30*/  I2FP.F32.U32 R7, R17 ;  /* 0x0000001100077245 */ /* 0x001fca0000201000 */
[----:B------:R-:W-:Y:S01]  /*8e40*/  FMUL R20, R7, UR10 ;  /* 0x0000000a07147c20 */ /* 0x000fe20008400000 */
[----:B------:R-:W-:-:S05]  /*8e50*/  IMAD.MOV.U32 R7, RZ, RZ, R3 ;  /* 0x000000ffff077224 */ /* 0x000fca00078e0003 */
[----:B--2---:R-:W-:Y:S05]  /*8e60*/  @!P0 BRA `(.L_x_184) ;  /* 0x0000000000288947 */ /* 0x004fea0003800000 */
[----:B------:R-:W-:Y:S02]  /*8e70*/  ULDC UR10, c[0x0][0x634] ;  /* 0x00018d00000a7ab9 */ /* 0x000fe40000000800 */
[----:B------:R-:W-:-:S05]  /*8e80*/  IADD3 R7, P0, R2, UR10, RZ ;  /* 0x0000000a02077c10 */ /* 0x000fca000ff1e0ff */
[----:B------:R-:W-:-:S04]  /*8e90*/  IMAD.X R19, RZ, RZ, R3, P0 ;  /* 0x000000ffff137224 */ /* 0x000fc800000e0603 */
[----:B------:R-:W-:-:S04]  /*8ea0*/  IMAD.WIDE.U32 R8, R19, UR8, RZ ;  /* 0x0000000813087c25 */ /* 0x000fc8000f8e00ff */
[----:B------:R-:W-:-:S04]  /*8eb0*/  IMAD.WIDE.U32 R8, P0, R7, UR9, R8 ;  /* 0x0000000907087c25 */ /* 0x000fc8000f800008 */
[----:B------:R-:W-:-:S04]  /*8ec0*/  IMAD.WIDE.U32 R6, R7, UR8, RZ ;  /* 0x0000000807067c25 */ /* 0x000fc8000f8e00ff */
[----:B------:R-:W-:Y:S01]  /*8ed0*/  IMAD.MOV.U32 R6, RZ, RZ, R9 ;  /* 0x000000ffff067224 */ /* 0x000fe200078e0009 */
[----:B------:R-:W-:Y:S01]  /*8ee0*/  IADD3 RZ, P1, R7, R8, RZ ;  /* 0x0000000807ff7210 */ /* 0x000fe20007f3e0ff */
[----:B------:R-:W-:-:S04]  /*8ef0*/  IMAD.X R7, RZ, RZ, RZ, P0 ;  /* 0x000000ffff077224 */ /* 0x000fc800000e06ff */
[----:B------:R-:W-:-:S08]  /*8f00*/  IMAD.WIDE.U32.X R6, R19, UR9, R6, P1 ;  /* 0x0000000913067c25 */ /* 0x000fd000088e0406 */
.L_x_184:
[--C-:B------:R-:W-:Y:S01]  /*8f10*/  SHF.R.U64 R16, R6, UR11, R7.reuse ;  /* 0x0000000b06107c19 */ /* 0x100fe20008001207 */
[----:B------:R-:W0:Y:S01]  /*8f20*/  F2I.U32.TRUNC.NTZ R20, R20 ;  /* 0x0000001400147305 */ /* 0x000e22000020f000 */
[----:B------:R-:W-:Y:S01]  /*8f30*/  SHF.R.U32.HI R6, RZ, UR11, R7 ;  /* 0x0000000bff067c19 */ /* 0x000fe20008011607 */
[----:B------:R-:W-:Y:S01]  /*8f40*/  ULDC.64 UR8, c[0x0][0x620] ;  /* 0x0001880000087ab9 */ /* 0x000fe20000000a00 */
[----:B------:R-:W-:Y:S01]  /*8f50*/  IADD3 R9, P0, RZ, -R16, RZ ;  /* 0x80000010ff097210 */ /* 0x000fe20007f1e0ff */
[----:B------:R-:W-:Y:S01]  /*8f60*/  ULDC.64 UR10, c[0x0][0x640] ;  /* 0x00019000000a7ab9 */ /* 0x000fe20000000a00 */
[----:B------:R-:W2:Y:S03]  /*8f70*/  LDC R21, c[0x0][0x148] ;  /* 0x00005200ff157b82 */ /* 0x000ea60000000800 */
[----:B------:R-:W-:Y:S01]  /*8f80*/  IMAD.X R6, RZ, RZ, ~R6, P0 ;  /* 0x000000ffff067224 */ /* 0x000fe200000e0e06 */
[----:B------:R-:W-:-:S03]  /*8f90*/  ISETP.NE.U32.AND P0, PT, RZ, UR10, PT ;  /* 0x0000000aff007c0c */ /* 0x000fc6000bf05070 */
[----:B------:R-:W-:Y:S01]  /*8fa0*/  IMAD R8, R6, UR8, RZ ;  /* 0x0000000806087c24 */ /* 0x000fe2000f8e02ff */
[----:B------:R-:W-:Y:S01]  /*8fb0*/  ISETP.NE.AND.EX P0, PT, RZ, UR11, PT, P0 ;  /* 0x0000000bff007c0c */ /* 0x000fe2000bf05300 */
[----:B------:R-:W-:Y:S01]  /*8fc0*/  IMAD.WIDE.U32 R6, R9, UR8, R2 ;  /* 0x0000000809067c25 */ /* 0x000fe2000f8e0002 */
[----:B------:R-:W-:-:S03]  /*8fd0*/  ULDC UR8, c[0x0][0x618] ;  /* 0x0001860000087ab9 */ /* 0x000fc60000000800 */
[----:B------:R-:W-:Y:S01]  /*8fe0*/  IMAD R9, R9, UR9, R8 ;  /* 0x0000000909097c24 */ /* 0x000fe2000f8e0208 */
[----:B------:R-:W-:Y:S01]  /*8ff0*/  ULDC UR9, c[0x0][0x154] ;  /* 0x0000550000097ab9 */ /* 0x000fe20000000800 */
[----:B0-----:R-:W-:Y:S02]  /*9000*/  IMAD.MOV R8, RZ, RZ, -R20 ;  /* 0x000000ffff087224 */ /* 0x001fe400078e0a14 */
[----:B------:R-:W-:Y:S02]  /*9010*/  IMAD.IADD R7, R7, 0x1, R9 ;  /* 0x0000000107077824 */ /* 0x000fe400078e0209 */
[----:B-1----:R-:W-:Y:S01]  /*9020*/  IMAD R17, R18, R8, R17 ;  /* 0x0000000812117224 */ /* 0x002fe200078e0211 */
[----:B------:R-:W-:Y:S02]  /*9030*/  I2FP.F32.U32 R8, R12 ;  /* 0x0000000c00087245 */ /* 0x000fe40000201000 */
[--C-:B------:R-:W-:Y:S02]  /*9040*/  SHF.R.U64 R18, R6, UR8, R7.reuse ;  /* 0x0000000806127c19 */ /* 0x100fe40008001207 */
[----:B------:R-:W-:Y:S01]  /*9050*/  SHF.R.U32.HI R7, RZ, UR8, R7 ;  /* 0x00000008ff077c19 */ /* 0x000fe20008011607 */
[----:B------:R-:W-:Y:S01]  /*9060*/  FMUL R8, R8, UR9 ;  /* 0x0000000908087c20 */ /* 0x000fe20008400000 */
[----:B------:R-:W-:-:S02]  /*9070*/  ULDC UR8, c[0x0][0x608] ;  /* 0x0001820000087ab9 */ /* 0x000fc40000000800 */
[--C-:B------:R-:W-:Y:S01]  /*9080*/  SHF.R.U64 R20, R18, UR8, R7.reuse ;  /* 0x0000000812147c19 */ /* 0x100fe20008001207 */
[----:B------:R0:W1:Y:S01]  /*9090*/  F2I.U32.TRUNC.NTZ R22, R8 ;  /* 0x0000000800167305 */ /* 0x000062000020f000 */
[----:B------:R-:W-:Y:S01]  /*90a0*/  SHF.R.U32.HI R7, RZ, UR8, R7 ;  /* 0x00000008ff077c19 */ /* 0x000fe20008011607 */
[----:B------:R-:W-:-:S03]  /*90b0*/  ULDC UR8, c[0x0][0x658] ;  /* 0x0001960000087ab9 */ /* 0x000fc60000000800 */
[--C-:B------:R-:W-:Y:S02]  /*90c0*/  SHF.R.U64 R19, R20, UR8, R7.reuse ;  /* 0x0000000814137c19 */ /* 0x100fe40008001207 */
[----:B------:R-:W-:-:S03]  /*90d0*/  SHF.R.U32.HI R23, RZ, UR8, R7 ;  /* 0x00000008ff177c19 */ /* 0x000fc60008011607 */
[----:B------:R-:W-:Y:S02]  /*90e0*/  IMAD.MOV.U32 R6, RZ, RZ, R19 ;  /* 0x000000ffff067224 */ /* 0x000fe400078e0013 */
[----:B------:R-:W-:Y:S01]  /*90f0*/  IMAD.MOV.U32 R7, RZ, RZ, R23 ;  /* 0x000000ffff077224 */ /* 0x000fe200078e0017 */
[----:B0-----:R-:W-:Y:S06]  /*9100*/  @!P0 BRA `(.L_x_185) ;  /* 0x0000000000288947 */ /* 0x001fec0003800000 */
        /* <DEDUP_REMOVED lines=10> */
.L_x_185:
[----:B------:R-:W-:Y:S01]  /*91b0*/  ULDC UR8, c[0x0][0x648] ;  /* 0x0001920000087ab9 */ /* 0x000fe20000000800 */
[----:B-1----:R-:W-:Y:S01]  /*91c0*/  IMAD.MOV R22, RZ, RZ, -R22 ;  /* 0x000000ffff167224 */ /* 0x002fe200078e0a16 */
[----:B------:R-:W-:Y:S01]  /*91d0*/  SHF.R.U64 R7, R6, UR8, R7 ;  /* 0x0000000806077c19 */ /* 0x000fe20008001207 */
[----:B------:R-:W-:Y:S01]  /*91e0*/  ULDC UR8, c[0x0][0x638] ;  /* 0x00018e0000087ab9 */ /* 0x000fe20000000800 */
[----:B------:R-:W-:Y:S01]  /*91f0*/  LOP3.LUT R6, R20, UR7, RZ, 0xc0, !PT ;  /* 0x0000000714067c12 */ /* 0x000fe2000f8ec0ff */
[----:B--2---:R-:W-:Y:S01]  /*9200*/  @P2 IMAD R17, R21, R22, R12 ;  /* 0x0000001615112224 */ /* 0x004fe200078e020c */
[----:B------:R-:W-:Y:S01]  /*9210*/  LOP3.LUT R18, R18, UR4, RZ, 0xc0, !PT ;  /* 0x0000000412127c12 */ /* 0x000fe2000f8ec0ff */
[----:B------:R-:W-:Y:S01]  /*9220*/  IMAD.MOV R8, RZ, RZ, -R7 ;  /* 0x000000ffff087224 */ /* 0x000fe200078e0a07 */
[----:B------:R-:W-:Y:S01]  /*9230*/  ULDC UR9, c[0x0][0x610] ;  /* 0x0001840000097ab9 */ /* 0x000fe20000000800 */
[----:B------:R-:W-:Y:S02]  /*9240*/  IMAD R6, R7, UR5, R6 ;  /* 0x0000000507067c24 */ /* 0x000fe4000f8e0206 */
[----:B------:R-:W-:Y:S01]  /*9250*/  IMAD R19, R8, UR8, R19 ;  /* 0x0000000808137c24 */ /* 0x000fe2000f8e0213 */
[----:B------:R-:W-:Y:S01]  /*9260*/  ULDC UR8, c[0x0][0x600] ;  /* 0x0001800000087ab9 */ /* 0x000fe20000000800 */
[----:B------:R-:W-:-:S02]  /*9270*/  IMAD R6, R6, UR9, R17 ;  /* 0x0000000906067c24 */ /* 0x000fc4000f8e0211 */
[----:B------:R-:W-:Y:S02]  /*9280*/  IMAD R19, R19, UR8, R18 ;  /* 0x0000000813137c24 */ /* 0x000fe4000f8e0212 */
[----:B------:R-:W-:-:S03]  /*9290*/  IMAD.MOV.U32 R7, RZ, RZ, 0x1 ;  /* 0x00000001ff077424 */ /* 0x000fc600078e00ff */
[----:B------:R-:W-:Y:S02]  /*92a0*/  SEL R17, R19, R6, !P2 ;  /* 0x0000000613117207 */ /* 0x000fe40005000000 */
[----:B------:R-:W-:-:S07]  /*92b0*/  SEL R6, R6, R19, !P2 ;  /* 0x0000001306067207 */ /* 0x000fce0005000000 */
.L_x_183:
[----:B------:R-:W-:Y:S05]  /*92c0*/  BSYNC B1 ;  /* 0x0000000000017941 */ /* 0x000fea0003800000 */
.L_x_182:
[----:B------:R-:W-:-:S13]  /*92d0*/  LOP3.LUT P0, RZ, R7, 0xff, RZ, 0xc0, !PT ;  /* 0x000000ff07ff7812 */ /* 0x000fda000780c0ff */
[----:B------:R-:W-:Y:S05]  /*92e0*/  @P0 BRA `(.L_x_186) ;  /* 0xfffffff400400947 */ /* 0x000fea000383ffff */
[----:B------:R-:W-:Y:S05]  /*92f0*/  BSYNC B0 ;  /* 0x0000000000007941 */ /* 0x000fea0003800000 */
.L_x_175:
[----:B------:R-:W-:-:S03]  /*9300*/  UMOV UR8, 0xffffffff ;  /* 0xffffffff00087882 */ /* 0x000fc60000000000 */
[----:B------:R-:W-:Y:S05]  /*9310*/  BRA.DIV UR8, `(.L_x_187) ;  /* 0x0000000208f87947 */ /* 0x000fea000b800000 */
[----:B------:R-:W-:-:S13]  /*9320*/  ELECT P0, URZ, PT ;  /* 0x00000000003f782f */ /* 0x000fda0003800000 */
.L_x_200:
[----:B------:R-:W-:Y:S04]  /*9330*/  BSSY B0, `(.L_x_188) ;  /* 0x0000022000007945 */ /* 0x000fe80003800000 */
[----:B------:R-:W-:Y:S05]  /*9340*/  @!P0 BRA `(.L_x_189) ;  /* 0x0000000000808947 */ /* 0x000fea0003800000 */
[----:B------:R-:W-:-:S04]  /*9350*/  LOP3.LUT R4, R4, 0x2, RZ, 0xfc, !PT ;  /* 0x0000000204047812 */ /* 0x000fc800078efcff */
[----:B------:R-:W-:-:S13]  /*9360*/  ISETP.NE.AND P0, PT, R4, 0x3, PT ;  /* 0x000000030400780c */ /* 0x000fda0003f05270 */
[----:B------:R-:W-:Y:S05]  /*9370*/  @!P0 BRA `(.L_x_190) ;  /* 0x0000000000048947 */ /* 0x000fea0003800000 */
[----:B------:R-:W-:Y:S01]  /*9380*/  BPT.TRAP 0x1 ;  /* 0x000000040000795c */ /* 0x000fe20000300000 */
.L_x_190:
[----:B------:R-:W0:Y:S01]  /*9390*/  S2R R3, SR_CgaCtaId ;  /* 0x0000000000037919 */ /* 0x000e220000008800 */
[----:B------:R-:W-:-:S04]  /*93a0*/  MOV R0, 0x400 ;  /* 0x0000040000007802 */ /* 0x000fc80000000f00 */
[----:B0-----:R-:W-:Y:S02]  /*93b0*/  LEA R0, R3, R0, 0x18 ;  /* 0x0000000003007211 */ /* 0x001fe400078ec0ff */
[----:B------:R-:W-:-:S03]  /*93c0*/  SHF.L.U32 R3, R11, 0x1f, RZ ;  /* 0x0000001f0b037819 */ /* 0x000fc600000006ff */
[----:B------:R-:W-:-:S04]  /*93d0*/  VIADD R0, R0, 0x18 ;  /* 0x0000001800007836 */ /* 0x000fc80000000000 */
[C---:B------:R-:W-:Y:S02]  /*93e0*/  IMAD R4, R15.reuse, 0x8, R0 ;  /* 0x000000080f047824 */ /* 0x040fe400078e0200 */
[----:B------:R-:W-:Y:S02]  /*93f0*/  VIADD R15, R15, 0x1 ;  /* 0x000000010f0f7836 */ /* 0x000fe40000000000 */
[----:B------:R-:W0:Y:S03]  /*9400*/  SYNCS.PHASECHK.TRANS64.TRYWAIT P0, [R4+URZ], R3 ;  /* 0x00000003040075a7 */ /* 0x000e26000800017f */
[----:B------:R-:W-:-:S04]  /*9410*/  ISETP.NE.AND P1, PT, R15, 0x3, PT ;  /* 0x000000030f00780c */ /* 0x000fc80003f25270 */
[----:B------:R-:W-:Y:S02]  /*9420*/  SEL R2, RZ, 0x1, P1 ;  /* 0x00000001ff027807 */ /* 0x000fe40000800000 */
[----:B------:R-:W-:Y:S02]  /*9430*/  SEL R15, R15, RZ, P1 ;  /* 0x000000ff0f0f7207 */ /* 0x000fe40000800000 */
[----:B------:R-:W-:-:S03]  /*9440*/  LOP3.LUT R11, R11, R2, RZ, 0x3c, !PT ;  /* 0x000000020b0b7212 */ /* 0x000fc600078e3cff */
[----:B------:R-:W-:Y:S01]  /*9450*/  IMAD R6, R15, 0x8, R0 ;  /* 0x000000080f067824 */ /* 0x000fe200078e0200 */
[----:B------:R-:W-:Y:S01]  /*9460*/  SHF.L.U32 R5, R11, 0x1f, RZ ;  /* 0x0000001f0b057819 */ /* 0x000fe200000006ff */
[----:B0-----:R-:W-:Y:S06]  /*9470*/  @!P0 BRA `(.L_x_191) ;  /* 0x0000000000c08947 */ /* 0x001fec0003800000 */
.L_x_201:
[----:B------:R-:W1:Y:S01]  /*9480*/  SYNCS.PHASECHK.TRANS64.TRYWAIT P0, [R6+URZ], R5 ;  /* 0x00000005060075a7 */ /* 0x000e62000800017f */
[----:B------:R-:W-:-:S05]  /*9490*/  VIADD R2, R15, 0x1 ;  /* 0x000000010f027836 */ /* 0x000fca0000000000 */
[----:B------:R-:W-:-:S04]  /*94a0*/  ISETP.NE.AND P1, PT, R2, 0x3, PT ;  /* 0x000000030200780c */ /* 0x000fc80003f25270 */
[----:B0-----:R-:W-:Y:S02]  /*94b0*/  SEL R4, RZ, 0x1, P1 ;  /* 0x00000001ff047807 */ /* 0x001fe40000800000 */
[----:B------:R-:W-:Y:S02]  /*94c0*/  SEL R3, R2, RZ, P1 ;  /* 0x000000ff02037207 */ /* 0x000fe40000800000 */
[----:B------:R-:W-:Y:S01]  /*94d0*/  LOP3.LUT R4, R11, R4, RZ, 0x3c, !PT ;  /* 0x000000040b047212 */ /* 0x000fe200078e3cff */
[----:B-1----:R-:W-:Y:S06]  /*94e0*/  @!P0 BRA `(.L_x_192) ;  /* 0x0000000000b88947 */ /* 0x002fec0003800000 */
.L_x_202:
[----:B------:R-:W-:Y:S01]  /*94f0*/  IMAD R3, R3, 0x8, R0 ;  /* 0x0000000803037824 */ /* 0x000fe200078e0200 */
[----:B------:R-:W-:-:S07]  /*9500*/  SHF.L.U32 R0, R4, 0x1f, RZ ;  /* 0x0000001f04007819 */ /* 0x000fce00000006ff */
.L_x_193:
[----:B-1----:R1:W2:Y:S02]  /*9510*/  SYNCS.PHASECHK.TRANS64.TRYWAIT P0, [R3+URZ], R0 ;  /* 0x00000000030075a7 */ /* 0x0022a4000800017f */
[----:B--2---:R-:W-:Y:S05]  /*9520*/  @!P0 NANOSLEEP.SYNCS 0x989680 ;  /* 0x009896800000895d */ /* 0x004fea0003900000 */
[----:B------:R-:W2:Y:S02]  /*9530*/  @!P0 SYNCS.PHASECHK.TRANS64 P0, [R3+URZ], R0 ;  /* 0x00000000030085a7 */ /* 0x000ea4000800007f */
[----:B--2---:R-:W-:Y:S05]  /*9540*/  @!P0 BRA `(.L_x_193) ;  /* 0xfffffffc00f08947 */ /* 0x004fea000383ffff */
.L_x_189:
[----:B------:R-:W-:Y:S05]  /*9550*/  BSYNC B0 ;  /* 0x0000000000007941 */ /* 0x000fea0003800000 */
.L_x_188:
[----:B------:R-:W-:Y:S05]  /*9560*/  EXIT ;  /* 0x000000000000794d */ /* 0x000fea0003800000 */
.L_x_21:
[----:B-1----:R-:W-:-:S04]  /*9570*/  IMAD.U32 R13, RZ, RZ, UR6 ;  /* 0x00000006ff0d7e24 */ /* 0x002fc8000f8e00ff */
[----:B------:R1:W4:Y:S03]  /*9580*/  SYNCS.PHASECHK.TRANS64.TRYWAIT P0, [R13+URZ], R12 ;  /* 0x0000000c0d0075a7 */ /* 0x000326000800017f */
[----:B----4-:R-:W-:Y:S05]  /*9590*/  @!P0 NANOSLEEP.SYNCS 0x989680 ;  /* 0x009896800000895d */ /* 0x010fea0003900000 */
[----:B------:R-:W4:Y:S02]  /*95a0*/  @!P0 SYNCS.PHASECHK.TRANS64 P0, [R13+URZ], R12 ;  /* 0x0000000c0d0085a7 */ /* 0x000f24000800007f */
[----:B----4-:R-:W-:Y:S05]  /*95b0*/  @!P0 BRA `(.L_x_21) ;  /* 0xfffffffc00ec8947 */ /* 0x010fea000383ffff */
[----:B------:R-:W-:Y:S05]  /*95c0*/  BRA `(.L_x_20) ;  /* 0xffffff8000847947 */ /* 0x000fea000383ffff */
.L_x_27:
[----:B-1----:R-:W-:-:S04]  /*95d0*/  IMAD.U32 R145, RZ, RZ, UR12 ;  /* 0x0000000cff917e24 */ /* 0x002fc8000f8e00ff */
[----:B------:R1:W4:Y:S03]  /*95e0*/  SYNCS.PHASECHK.TRANS64.TRYWAIT P0, [R145+URZ], R140 ;  /* 0x0000008c910075a7 */ /* 0x000326000800017f */
[----:B----4-:R-:W-:Y:S05]  /*95f0*/  @!P0 NANOSLEEP.SYNCS 0x989680 ;  /* 0x009896800000895d */ /* 0x010fea0003900000 */
[----:B------:R-:W4:Y:S02]  /*9600*/  @!P0 SYNCS.PHASECHK.TRANS64 P0, [R145+URZ], R140 ;  /* 0x0000008c910085a7 */ /* 0x000f24000800007f */
[----:B----4-:R-:W-:Y:S05]  /*9610*/  @!P0 BRA `(.L_x_27) ;  /* 0xfffffffc00ec8947 */ /* 0x010fea000383ffff */
[----:B------:R-:W-:Y:S05]  /*9620*/  BRA `(.L_x_26) ;  /* 0xffffff8800f87947 */ /* 0x000fea000383ffff */
.L_x_176:
[----:B------:R-:W-:Y:S01]  /*9630*/  BSSY B1, `(.L_x_194) ;  /* 0x0000006000017945 */ /* 0x000fe20003800000 */
[----:B------:R-:W-:-:S07]  /*9640*/  IMAD.MOV.U32 R7, RZ, RZ, -0x1 ;  /* 0xffffffffff077424 */ /* 0x000fce00078e00ff */
[----:B------:R-:W-:Y:S05]  /*9650*/  WARPSYNC.COLLECTIVE R7, `(.L_x_195) ;  /* 0x00000000070c7348 */ /* 0x000fea0003c00000 */
[----:B------:R-:W-:Y:S02]  /*9660*/  ELECT P0, UR62, PT ;  /* 0x00000000003e782f */ /* 0x000fe40003800000 */
[----:B------:R-:W-:Y:S01]  /*9670*/  MOV R7, UR62 ;  /* 0x0000003e00077c02 */ /* 0x000fe20008000f00 */
[----:B------:R-:W-:Y:S10]  /*9680*/  ENDCOLLECTIVE ;  /* 0x000000000000791b */ /* 0x000ff40003800000 */
.L_x_195:
[----:B------:R-:W-:Y:S05]  /*9690*/  BSYNC B1 ;  /* 0x0000000000017941 */ /* 0x000fea0003800000 */
.L_x_194:
[----:B------:R-:W-:Y:S05]  /*96a0*/  BRA `(.L_x_196) ;  /* 0xfffffff0005c7947 */ /* 0x000fea000383ffff */
.L_x_179:
[----:B-1----:R1:W2:Y:S02]  /*96b0*/  SYNCS.PHASECHK.TRANS64.TRYWAIT P0, [R20+URZ+0x18], R9 ;  /* 0x00001809140075a7 */ /* 0x0022a4000800017f */
[----:B--2---:R-:W-:Y:S05]  /*96c0*/  @!P0 NANOSLEEP.SYNCS 0x989680 ;  /* 0x009896800000895d */ /* 0x004fea0003900000 */
[----:B------:R-:W2:Y:S02]  /*96d0*/  @!P0 SYNCS.PHASECHK.TRANS64 P0, [R20+URZ+0x18], R9 ;  /* 0x00001809140085a7 */ /* 0x000ea4000800007f */
[----:B--2---:R-:W-:Y:S05]  /*96e0*/  @!P0 BRA `(.L_x_179) ;  /* 0xfffffffc00f08947 */ /* 0x004fea000383ffff */
[----:B------:R-:W-:Y:S05]  /*96f0*/  BRA `(.L_x_197) ;  /* 0xfffffff000987947 */ /* 0x000fea000383ffff */
.L_x_187:
[----:B------:R-:W-:Y:S01]  /*9700*/  BSSY B0, `(.L_x_198) ;  /* 0x0000006000007945 */ /* 0x000fe20003800000 */
[----:B------:R-:W-:-:S07]  /*9710*/  IMAD.MOV.U32 R7, RZ, RZ, -0x1 ;  /* 0xffffffffff077424 */ /* 0x000fce00078e00ff */
[----:B------:R-:W-:Y:S05]  /*9720*/  WARPSYNC.COLLECTIVE R7, `(.L_x_199) ;  /* 0x00000000070c7348 */ /* 0x000fea0003c00000 */
[----:B------:R-:W-:Y:S02]  /*9730*/  ELECT P0, UR62, PT ;  /* 0x00000000003e782f */ /* 0x000fe40003800000 */
[----:B------:R-:W-:Y:S01]  /*9740*/  MOV R7, UR62 ;  /* 0x0000003e00077c02 */ /* 0x000fe20008000f00 */
[----:B------:R-:W-:Y:S10]  /*9750*/  ENDCOLLECTIVE ;  /* 0x000000000000791b */ /* 0x000ff40003800000 */
.L_x_199:
[----:B------:R-:W-:Y:S05]  /*9760*/  BSYNC B0 ;  /* 0x0000000000007941 */ /* 0x000fea0003800000 */
.L_x_198:
[----:B------:R-:W-:Y:S05]  /*9770*/  BRA `(.L_x_200) ;  /* 0xfffffff800ec7947 */ /* 0x000fea000383ffff */
.L_x_191:
[----:B0-----:R0:W1:Y:S02]  /*9780*/  SYNCS.PHASECHK.TRANS64.TRYWAIT P0, [R4+URZ], R3 ;  /* 0x00000003040075a7 */ /* 0x001064000800017f */
[----:B-1----:R-:W-:Y:S05]  /*9790*/  @!P0 NANOSLEEP.SYNCS 0x989680 ;  /* 0x009896800000895d */ /* 0x002fea0003900000 */
[----:B------:R-:W1:Y:S02]  /*97a0*/  @!P0 SYNCS.PHASECHK.TRANS64 P0, [R4+URZ], R3 ;  /* 0x00000003040085a7 */ /* 0x000e64000800007f */
[----:B-1----:R-:W-:Y:S05]  /*97b0*/  @!P0 BRA `(.L_x_191) ;  /* 0xfffffffc00f08947 */ /* 0x002fea000383ffff */
[----:B------:R-:W-:Y:S05]  /*97c0*/  BRA `(.L_x_201) ;  /* 0xfffffffc002c7947 */ /* 0x000fea000383ffff */
.L_x_192:
[----:B0-----:R0:W1:Y:S02]  /*97d0*/  SYNCS.PHASECHK.TRANS64.TRYWAIT P0, [R6+URZ], R5 ;  /* 0x00000005060075a7 */ /* 0x001064000800017f */
[----:B-1----:R-:W-:Y:S05]  /*97e0*/  @!P0 NANOSLEEP.SYNCS 0x989680 ;  /* 0x009896800000895d */ /* 0x002fea0003900000 */
[----:B------:R-:W1:Y:S02]  /*97f0*/  @!P0 SYNCS.PHASECHK.TRANS64 P0, [R6+URZ], R5 ;  /* 0x00000005060085a7 */ /* 0x000e64000800007f */
[----:B-1----:R-:W-:Y:S05]  /*9800*/  @!P0 BRA `(.L_x_192) ;  /* 0xfffffffc00f08947 */ /* 0x002fea000383ffff */
[----:B------:R-:W-:Y:S05]  /*9810*/  BRA `(.L_x_202) ;  /* 0xfffffffc00347947 */ /* 0x000fea000383ffff */
.L_x_203:
[----:B------:R-:W-:-:S00]  /*9820*/  BRA `(.L_x_203) ;  /* 0xfffffffc00fc7947 */ /* 0x000fc0000383ffff */
[----:B------:R-:W-:-:S00]  /*9830*/  NOP ;  /* 0x0000000000007918 */ /* 0x000fc00000000000 */
        /* <DEDUP_REMOVED lines=12> */
.L_x_204:


//--------------------- .nv.shared._ZN7cutlass13device_kernelINS_4gemm6kernel13GemmUniversalIN4cute5tupleIJiiiiEEENS1_10collective13CollectiveMmaINS1_37MainloopSm90TmaGmmaWarpSpecializedFP8ILi3ENS5_IJNS4_1CILi2EEESB_NSA_ILi1EEEEEENS1_35KernelTmaWarpSpecializedCooperativeEEENS5_IJNSA_ILi128EEESG_SG_EEENS_12float_e4m3_tENS5_IJlSC_lEEESI_SJ_NS4_8TiledMMAINS4_8MMA_AtomIJNS4_4SM904GMMA31MMA_64x128x32_F32E4M3E4M3_SS_TNILNSN_7ScaleInE1ELSP_1EEEEEENS4_6LayoutINS5_IJSB_SC_SC_EEENS5_IJSC_NSA_ILi0EEESU_EEEEENS5_IJNS4_10UnderscoreESX_SX_EEEEENS4_23SM90_TMA_LOAD_MULTICASTENS4_14ComposedLayoutINS4_7SwizzleILi3ELi4ELi3EEENS4_18smem_ptr_flag_bitsILi8EEENSS_INS5_IJNSA_ILi8EEESG_EEENS5_IJSG_SC_EEEEEEEvNS4_8identityES10_S1A_vS1B_EENS_8epilogue10collective6detail29Sm90TmaWarpSpecializedAdapterINS1E_15DefaultEpilogueISI_SJ_SJ_NS1D_6thread17LinearCombinationISI_Li1EffLNS1I_9ScaleType4KindE0ELNS_15FloatRoundStyleE2ESI_EENS1_15EpilogueDefaultEEEEEvvEEEEvNT_6ParamsE --------------------------
	.section	.nv.shared._ZN7cutlass13device_kernelINS_4gemm6kernel13GemmUniversalIN4cute5tupleIJiiiiEEENS1_10collective13CollectiveMmaINS1_37MainloopSm90TmaGmmaWarpSpecializedFP8ILi3ENS5_IJNS4_1CILi2EEESB_NSA_ILi1EEEEEENS1_35KernelTmaWarpSpecializedCooperativeEEENS5_IJNSA_ILi128EEESG_SG_EEENS_12float_e4m3_tENS5_IJlSC_lEEESI_SJ_NS4_8TiledMMAINS4_8MMA_AtomIJNS4_4SM904GMMA31MMA_64x128x32_F32E4M3E4M3_SS_TNILNSN_7ScaleInE1ELSP_1EEEEEENS4_6LayoutINS5_IJSB_SC_SC_EEENS5_IJSC_NSA_ILi0EEESU_EEEEENS5_IJNS4_10UnderscoreESX_SX_EEEEENS4_23SM90_TMA_LOAD_MULTICASTENS4_14ComposedLayoutINS4_7SwizzleILi3ELi4ELi3EEENS4_18smem_ptr_flag_bitsILi8EEENSS_INS5_IJNSA_ILi8EEESG_EEENS5_IJSG_SC_EEEEEEEvNS4_8identityES10_S1A_vS1B_EENS_8epilogue10collective6detail29Sm90TmaWarpSpecializedAdapterINS1E_15DefaultEpilogueISI_SJ_SJ_NS1D_6thread17LinearCombinationISI_Li1EffLNS1I_9ScaleType4KindE0ELNS_15FloatRoundStyleE2ESI_EENS1_15EpilogueDefaultEEEEEvvEEEEvNT_6ParamsE,"aw",@nobits
	.sectionflags	@""
	.align	16
	.zero		1024


//--------------------- .nv.shared.reserved.0     --------------------------
	.section	.nv.shared.reserved.0,"aw",@nobits
	.weak		__nv_reservedSMEM_offset_0_alias
	.size		__nv_reservedSMEM_offset_0_alias, 0, 0
	.other		__nv_reservedSMEM_offset_0_alias,@"STO_CUDA_RESERVED_SHARED STV_DEFAULT"
__nv_reservedSMEM_offset_0_alias:
	.zero		0


//--------------------- .nv.global                --------------------------
	.section	.nv.global,"aw",@nobits
.nv.global:
	.type		_ZN39_INTERNAL_67346a72_4_k_cu_fc4a6b5d_50514cute1_E,@object
	.size		_ZN39_INTERNAL_67346a72_4_k_cu_fc4a6b5d_50514cute1_E,(_ZN39_INTERNAL_67346a72_4_k_cu_fc4a6b5d_50514cuda3std3__45__cpo6cbeginE - _ZN39_INTERNAL_67346a72_4_k_cu_fc4a6b5d_50514cute1_E)
_ZN39_INTERNAL_67346a72_4_k_cu_fc4a6b5d_50514cute1_E:
	.zero		1
	.type		_ZN39_INTERNAL_67346a72_4_k_cu_fc4a6b5d_50514cuda3std3__45__cpo6cbeginE,@object
	.size		_ZN39_INTERNAL_67346a72_4_k_cu_fc4a6b5d_50514cuda3std3__45__cpo6cbeginE,(_ZN39_INTERNAL_67346a72_4_k_cu_fc4a6b5d_50514cuda3std3__48in_placeE - _ZN39_INTERNAL_67346a72_4_k_cu_fc4a6b5d_50514cuda3std3__45__cpo6cbeginE)
_ZN39_INTERNAL_67346a72_4_k_cu_fc4a6b5d_50514cuda3std3__45__cpo6cbeginE:
	.zero		1
	.type		_ZN39_INTERNAL_67346a72_4_k_cu_fc4a6b5d_50514cuda3std3__48in_placeE,@object
	.size		_ZN39_INTERNAL_67346a72_4_k_cu_fc4a6b5d_50514cuda3std3__48in_placeE,(_ZN39_INTERNAL_67346a72_4_k_cu_fc4a6b5d_50514cuda3std6ranges3__45__cpo9iter_moveE - _ZN39_INTERNAL_67346a72_4_k_cu_fc4a6b5d_50514cuda3std3__48in_placeE)
_ZN39_INTERNAL_67346a72_4_k_cu_fc4a6b5d_50514cuda3std3__48in_placeE:
	.zero		1
	.type		_ZN39_INTERNAL_67346a72_4_k_cu_fc4a6b5d_50514cuda3std6ranges3__45__cpo9iter_moveE,@object
	.size		_ZN39_INTERNAL_67346a72_4_k_cu_fc4a6b5d_50514cuda3std6ranges3__45__cpo9iter_moveE,(_ZN39_INTERNAL_67346a72_4_k_cu_fc4a6b5d_50514cuda3std3__45__cpo5beginE - _ZN39_INTERNAL_67346a72_4_k_cu_fc4a6b5d_50514cuda3std6ranges3__45__cpo9iter_moveE)
_ZN39_INTERNAL_67346a72_4_k_cu_fc4a6b5d_50514cuda3std6ranges3__45__cpo9iter_moveE:
	.zero		1
	.type		_ZN39_INTERNAL_67346a72_4_k_cu_fc4a6b5d_50514cuda3std3__45__cpo5beginE,@object
	.size		_ZN39_INTERNAL_67346a72_4_k_cu_fc4a6b5d_50514cuda3std3__45__cpo5beginE,(_ZN39_INTERNAL_67346a72_4_k_cu_fc4a6b5d_50514cuda3std3__441_GLOBAL__N__67346a72_4_k_cu_fc4a6b5d_50516ignoreE - _ZN39_INTERNAL_67346a72_4_k_cu_fc4a6b5d_50514cuda3std3__45__cpo5beginE)
_ZN39_INTERNAL_67346a72_4_k_cu_fc4a6b5d_50514cuda3std3__45__cpo5beginE:
	.zero		1
	.type		_ZN39_INTERNAL_67346a72_4_k_cu_fc4a6b5d_50514cuda3std3__441_GLOBAL__N__67346a72_4_k_cu_fc4a6b5d_50516ignoreE,@object
	.size		_ZN39_INTERNAL_67346a72_4_k_cu_fc4a6b5d_50514cuda3std3__441_GLOBAL__N__67346a72_4_k_cu_fc4a6b5d_50516ignoreE,(_ZN39_INTERNAL_67346a72_4_k_cu_fc4a6b5d_50514cute7productE - _ZN39_INTERNAL_67346a72_4_k_cu_fc4a6b5d_50514cuda3std3__441_GLOBAL__N__67346a72_4_k_cu_fc4a6b5d_50516ignoreE)
_ZN39_INTERNAL_67346a72_4_k_cu_fc4a6b5d_50514cuda3std3__441_GLOBAL__N__67346a72_4_k_cu_fc4a6b5d_50516ignoreE:
	.zero		1
	.type		_ZN39_INTERNAL_67346a72_4_k_cu_fc4a6b5d_50514cute7productE,@object
	.size		_ZN39_INTERNAL_67346a72_4_k_cu_fc4a6b5d_50514cute7productE,(_ZN39_INTERNAL_67346a72_4_k_cu_fc4a6b5d_50514cuda3std3__45__cpo3endE - _ZN39_INTERNAL_67346a72_4_k_cu_fc4a6b5d_50514cute7productE)
_ZN39_INTERNAL_67346a72_4_k_cu_fc4a6b5d_50514cute7productE:
	.zero		1
	.type		_ZN39_INTERNAL_67346a72_4_k_cu_fc4a6b5d_50514cuda3std3__45__cpo3endE,@object
	.size		_ZN39_INTERNAL_67346a72_4_k_cu_fc4a6b5d_50514cuda3std3__45__cpo3endE,(_ZN39_INTERNAL_67346a72_4_k_cu_fc4a6b5d_50514cuda3std3__419piecewise_constructE - _ZN39_INTERNAL_67346a72_4_k_cu_fc4a6b5d_50514cuda3std3__45__cpo3endE)
_ZN39_INTERNAL_67346a72_4_k_cu_fc4a6b5d_50514cuda3std3__45__cpo3endE:
	.zero		1
	.type		_ZN39_INTERNAL_67346a72_4_k_cu_fc4a6b5d_50514cuda3std3__419piecewise_constructE,@object
	.size		_ZN39_INTERNAL_67346a72_4_k_cu_fc4a6b5d_50514cuda3std3__419piecewise_constructE,(_ZN39_INTERNAL_67346a72_4_k_cu_fc4a6b5d_50514cuda3std3__45__cpo4cendE - _ZN39_INTERNAL_67346a72_4_k_cu_fc4a6b5d_50514cuda3std3__419piecewise_constructE)
_ZN39_INTERNAL_67346a72_4_k_cu_fc4a6b5d_50514cuda3std3__419piecewise_constructE:
	.zero		1
	.type		_ZN39_INTERNAL_67346a72_4_k_cu_fc4a6b5d_50514cuda3std3__45__cpo4cendE,@object
	.size		_ZN39_INTERNAL_67346a72_4_k_cu_fc4a6b5d_50514cuda3std3__45__cpo4cendE,(_ZN39_INTERNAL_67346a72_4_k_cu_fc4a6b5d_50514cuda3std6ranges3__45__cpo4swapE - _ZN39_INTERNAL_67346a72_4_k_cu_fc4a6b5d_50514cuda3std3__45__cpo4cendE)
_ZN39_INTERNAL_67346a72_4_k_cu_fc4a6b5d_50514cuda3std3__45__cpo4cendE:
	.zero		1
	.type		_ZN39_INTERNAL_67346a72_4_k_cu_fc4a6b5d_50514cuda3std6ranges3__45__cpo4swapE,@object
	.size		_ZN39_INTERNAL_67346a72_4_k_cu_fc4a6b5d_50514cuda3std6ranges3__45__cpo4swapE,(.L_7 - _ZN39_INTERNAL_67346a72_4_k_cu_fc4a6b5d_50514cuda3std6ranges3__45__cpo4swapE)
_ZN39_INTERNAL_67346a72_4_k_cu_fc4a6b5d_50514cuda3std6ranges3__45__cpo4swapE:
	.zero		1
.L_7:


//--------------------- .nv.constant0._ZN7cutlass13device_kernelINS_4gemm6kernel13GemmUniversalIN4cute5tupleIJiiiiEEENS1_10collective13CollectiveMmaINS1_37MainloopSm90TmaGmmaWarpSpecializedFP8ILi3ENS5_IJNS4_1CILi2EEESB_NSA_ILi1EEEEEENS1_35KernelTmaWarpSpecializedCooperativeEEENS5_IJNSA_ILi128EEESG_SG_EEENS_12float_e4m3_tENS5_IJlSC_lEEESI_SJ_NS4_8TiledMMAINS4_8MMA_AtomIJNS4_4SM904GMMA31MMA_64x128x32_F32E4M3E4M3_SS_TNILNSN_7ScaleInE1ELSP_1EEEEEENS4_6LayoutINS5_IJSB_SC_SC_EEENS5_IJSC_NSA_ILi0EEESU_EEEEENS5_IJNS4_10UnderscoreESX_SX_EEEEENS4_23SM90_TMA_LOAD_MULTICASTENS4_14ComposedLayoutINS4_7SwizzleILi3ELi4ELi3EEENS4_18smem_ptr_flag_bitsILi8EEENSS_INS5_IJNSA_ILi8EEESG_EEENS5_IJSG_SC_EEEEEEEvNS4_8identityES10_S1A_vS1B_EENS_8epilogue10collective6detail29Sm90TmaWarpSpecializedAdapterINS1E_15DefaultEpilogueISI_SJ_SJ_NS1D_6thread17LinearCombinationISI_Li1EffLNS1I_9ScaleType4KindE0ELNS_15FloatRoundStyleE2ESI_EENS1_15EpilogueDefaultEEEEEvvEEEEvNT_6ParamsE --------------------------
	.section	.nv.constant0._ZN7cutlass13device_kernelINS_4gemm6kernel13GemmUniversalIN4cute5tupleIJiiiiEEENS1_10collective13CollectiveMmaINS1_37MainloopSm90TmaGmmaWarpSpecializedFP8ILi3ENS5_IJNS4_1CILi2EEESB_NSA_ILi1EEEEEENS1_35KernelTmaWarpSpecializedCooperativeEEENS5_IJNSA_ILi128EEESG_SG_EEENS_12float_e4m3_tENS5_IJlSC_lEEESI_SJ_NS4_8TiledMMAINS4_8MMA_AtomIJNS4_4SM904GMMA31MMA_64x128x32_F32E4M3E4M3_SS_TNILNSN_7ScaleInE1ELSP_1EEEEEENS4_6LayoutINS5_IJSB_SC_SC_EEENS5_IJSC_NSA_ILi0EEESU_EEEEENS5_IJNS4_10UnderscoreESX_SX_EEEEENS4_23SM90_TMA_LOAD_MULTICASTENS4_14ComposedLayoutINS4_7SwizzleILi3ELi4ELi3EEENS4_18smem_ptr_flag_bitsILi8EEENSS_INS5_IJNSA_ILi8EEESG_EEENS5_IJSG_SC_EEEEEEEvNS4_8identityES10_S1A_vS1B_EENS_8epilogue10collective6detail29Sm90TmaWarpSpecializedAdapterINS1E_15DefaultEpilogueISI_SJ_SJ_NS1D_6thread17LinearCombinationISI_Li1EffLNS1I_9ScaleType4KindE0ELNS_15FloatRoundStyleE2ESI_EENS1_15EpilogueDefaultEEEEEvvEEEEvNT_6ParamsE,"a",@progbits
	.sectionflags	@""
	.align	4
.nv.constant0._ZN7cutlass13device_kernelINS_4gemm6kernel13GemmUniversalIN4cute5tupleIJiiiiEEENS1_10collective13CollectiveMmaINS1_37MainloopSm90TmaGmmaWarpSpecializedFP8ILi3ENS5_IJNS4_1CILi2EEESB_NSA_ILi1EEEEEENS1_35KernelTmaWarpSpecializedCooperativeEEENS5_IJNSA_ILi128EEESG_SG_EEENS_12float_e4m3_tENS5_IJlSC_lEEESI_SJ_NS4_8TiledMMAINS4_8MMA_AtomIJNS4_4SM904GMMA31MMA_64x128x32_F32E4M3E4M3_SS_TNILNSN_7ScaleInE1ELSP_1EEEEEENS4_6LayoutINS5_IJSB_SC_SC_EEENS5_IJSC_NSA_ILi0EEESU_EEEEENS5_IJNS4_10UnderscoreESX_SX_EEEEENS4_23SM90_TMA_LOAD_MULTICASTENS4_14ComposedLayoutINS4_7SwizzleILi3ELi4ELi3EEENS4_18smem_ptr_flag_bitsILi8EEENSS_INS5_IJNSA_ILi8EEESG_EEENS5_IJSG_SC_EEEEEEEvNS4_8identityES10_S1A_vS1B_EENS_8epilogue10collective6detail29Sm90TmaWarpSpecializedAdapterINS1E_15DefaultEpilogueISI_SJ_SJ_NS1D_6thread17LinearCombinationISI_Li1EffLNS1I_9ScaleType4KindE0ELNS_15FloatRoundStyleE2ESI_EENS1_15EpilogueDefaultEEEEEvvEEEEvNT_6ParamsE:
	.zero		1664


//--------------------- SYMBOLS --------------------------

	.type		.nv.reservedSmem.offset0,@object
	.size		.nv.reservedSmem.offset0,0x4
